// auto-generated by cutlass_sweep.gemm — config: {"arch": "sm_90", "cluster_m": 1, "cluster_n": 1, "dtype": "bf16", "dtype_b": "bf16", "layout": "nt", "stages": 0, "tile_k": 64, "tile_m": 64, "tile_n": 176}
#include "cutlass/cutlass.h"
#include "cutlass/gemm/collective/collective_builder.hpp"
#include "cutlass/gemm/device/gemm_universal_adapter.h"
#include "cutlass/gemm/kernel/gemm_universal.hpp"
#include "cutlass/epilogue/collective/collective_builder.hpp"

using ElemA = cutlass::bfloat16_t;
using ElemB = cutlass::bfloat16_t;
using ElemCD = cutlass::bfloat16_t;
using Acc  = float;
using TileShape    = cute::Shape<cute::_64, cute::_176, cute::_64>;
using ClusterShape = cute::Shape<cute::_1, cute::_1, cute::_1>;

using CollectiveEpilogue = typename cutlass::epilogue::collective::CollectiveBuilder<
    cutlass::arch::Sm90, cutlass::arch::OpClassTensorOp,
    TileShape, ClusterShape,
    cutlass::epilogue::collective::EpilogueTileAuto,
    Acc, Acc,
    ElemCD, cutlass::layout::RowMajor, 128 / cutlass::sizeof_bits<ElemCD>::value,
    ElemCD, cutlass::layout::RowMajor, 128 / cutlass::sizeof_bits<ElemCD>::value,
    cutlass::epilogue::collective::EpilogueScheduleAuto
  >::CollectiveOp;

using CollectiveMainloop = typename cutlass::gemm::collective::CollectiveBuilder<
    cutlass::arch::Sm90, cutlass::arch::OpClassTensorOp,
    ElemA, cutlass::layout::RowMajor, 128 / cutlass::sizeof_bits<ElemA>::value,
    ElemB, cutlass::layout::ColumnMajor, 128 / cutlass::sizeof_bits<ElemB>::value,
    Acc,
    TileShape, ClusterShape,
    cutlass::gemm::collective::StageCountAutoCarveout<static_cast<int>(sizeof(typename CollectiveEpilogue::SharedStorage))>,
    cutlass::gemm::collective::KernelScheduleAuto
  >::CollectiveOp;

using GemmKernel = cutlass::gemm::kernel::GemmUniversal<
    cute::Shape<int,int,int,int>,
    CollectiveMainloop,
    CollectiveEpilogue
>;
using Gemm = cutlass::gemm::device::GemmUniversalAdapter<GemmKernel>;

// Force the device kernel symbol into the cubin without needing a host main.
auto* _anchor = &cutlass::device_kernel<GemmKernel>;


// ===== COMPILED SASS (sm_90a) =====

	.target	sm_90a

	.elftype	@"ET_EXEC"


//--------------------- .note.nv.tkinfo           --------------------------
	.section	.note.nv.tkinfo,"",@"SHT_NOTE"
	.sectionflags	@"SHF_NOTE_NV_TKINFO"
	.tkinfo
        /*0018*/ 	.word	0x00000002
        /*0030*/ 	.string	""
        /*0030*/ 	.string	"ptxas"
        /*0030*/ 	.string	"Cuda compilation tools, release 13.0, V13.0.88"
        /*0030*/ 	.string	"Build cuda_13.0.r13.0/compiler.36424714_0"
        /*0030*/ 	.string	"-arch sm_90a -m 64 "



//--------------------- .note.nv.cuinfo           --------------------------
	.section	.note.nv.cuinfo,"",@"SHT_NOTE"
	.sectionflags	@"SHF_NOTE_NV_CUINFO"
        /*0018*/ 	.short	0x0002
        /*001a*/ 	.short	0x005a
        /*001c*/ 	.short	0x0082
	.zero		2


//--------------------- .nv.info                  --------------------------
	.section	.nv.info,"",@"SHT_CUDA_INFO"
	.align	4


	//----- nvinfo : EIATTR_REGCOUNT
	.align		4
        /*0000*/ 	.byte	0x04, 0x2f
        /*0002*/ 	.short	(.L_15 - .L_14)
	.align		4
.L_14:
        /*0004*/ 	.word	index@(_ZN7cutlass13device_kernelINS_4gemm6kernel13GemmUniversalIN4cute5tupleIJiiiiEEENS1_10collective13CollectiveMmaINS1_34MainloopSm90TmaGmmaWarpSpecializedILi7ENS5_IJNS4_1CILi1EEESB_SB_EEENS1_32KernelTmaWarpSpecializedPingpongEEENS5_IJNSA_ILi64EEENSA_ILi176EEESF_EEENS_10bfloat16_tENS5_IJlSB_lEEESI_SJ_NS4_8TiledMMAINS4_8MMA_AtomIJNS4_4SM904GMMA27MMA_64x16x16_F32BF16BF16_SSILNSN_5MajorE0ELSP_0ELNSN_7ScaleInE1ELSQ_1EEEEEENS4_6LayoutISC_NS5_IJNSA_ILi0EEESU_SU_EEEEENS5_IJNS4_10UnderscoreESX_SX_EEEEENS4_13SM90_TMA_LOADENS4_14ComposedLayoutINS4_7SwizzleILi3ELi4ELi3EEENS4_18smem_ptr_flag_bitsILi16EEENST_INS5_IJNSA_ILi8EEESF_EEENS5_IJSF_SB_EEEEEEEvNS4_8identityES10_S1A_vS1B_EENS_8epilogue10collective6detail29Sm90TmaWarpSpecializedAdapterINS1E_15DefaultEpilogueISI_SJ_SJ_NS1D_6thread17LinearCombinationISI_Li1EffLNS1I_9ScaleType4KindE0ELNS_15FloatRoundStyleE2ESI_EENS1_15EpilogueDefaultEEEEEvvEEEEvNT_6ParamsE)
        /*0008*/ 	.word	0x000000a8


	//----- nvinfo : EIATTR_FRAME_SIZE
	.align		4
.L_15:
        /*000c*/ 	.byte	0x04, 0x11
        /*000e*/ 	.short	(.L_17 - .L_16)
	.align		4
.L_16:
        /*0010*/ 	.word	index@(_ZN7cutlass13device_kernelINS_4gemm6kernel13GemmUniversalIN4cute5tupleIJiiiiEEENS1_10collective13CollectiveMmaINS1_34MainloopSm90TmaGmmaWarpSpecializedILi7ENS5_IJNS4_1CILi1EEESB_SB_EEENS1_32KernelTmaWarpSpecializedPingpongEEENS5_IJNSA_ILi64EEENSA_ILi176EEESF_EEENS_10bfloat16_tENS5_IJlSB_lEEESI_SJ_NS4_8TiledMMAINS4_8MMA_AtomIJNS4_4SM904GMMA27MMA_64x16x16_F32BF16BF16_SSILNSN_5MajorE0ELSP_0ELNSN_7ScaleInE1ELSQ_1EEEEEENS4_6LayoutISC_NS5_IJNSA_ILi0EEESU_SU_EEEEENS5_IJNS4_10UnderscoreESX_SX_EEEEENS4_13SM90_TMA_LOADENS4_14ComposedLayoutINS4_7SwizzleILi3ELi4ELi3EEENS4_18smem_ptr_flag_bitsILi16EEENST_INS5_IJNSA_ILi8EEESF_EEENS5_IJSF_SB_EEEEEEEvNS4_8identityES10_S1A_vS1B_EENS_8epilogue10collective6detail29Sm90TmaWarpSpecializedAdapterINS1E_15DefaultEpilogueISI_SJ_SJ_NS1D_6thread17LinearCombinationISI_Li1EffLNS1I_9ScaleType4KindE0ELNS_15FloatRoundStyleE2ESI_EENS1_15EpilogueDefaultEEEEEvvEEEEvNT_6ParamsE)
        /*0014*/ 	.word	0x00000008


	//----- nvinfo : EIATTR_MIN_STACK_SIZE
	.align		4
.L_17:
        /*0018*/ 	.byte	0x04, 0x12
        /*001a*/ 	.short	(.L_19 - .L_18)
	.align		4
.L_18:
        /*001c*/ 	.word	index@(_ZN7cutlass13device_kernelINS_4gemm6kernel13GemmUniversalIN4cute5tupleIJiiiiEEENS1_10collective13CollectiveMmaINS1_34MainloopSm90TmaGmmaWarpSpecializedILi7ENS5_IJNS4_1CILi1EEESB_SB_EEENS1_32KernelTmaWarpSpecializedPingpongEEENS5_IJNSA_ILi64EEENSA_ILi176EEESF_EEENS_10bfloat16_tENS5_IJlSB_lEEESI_SJ_NS4_8TiledMMAINS4_8MMA_AtomIJNS4_4SM904GMMA27MMA_64x16x16_F32BF16BF16_SSILNSN_5MajorE0ELSP_0ELNSN_7ScaleInE1ELSQ_1EEEEEENS4_6LayoutISC_NS5_IJNSA_ILi0EEESU_SU_EEEEENS5_IJNS4_10UnderscoreESX_SX_EEEEENS4_13SM90_TMA_LOADENS4_14ComposedLayoutINS4_7SwizzleILi3ELi4ELi3EEENS4_18smem_ptr_flag_bitsILi16EEENST_INS5_IJNSA_ILi8EEESF_EEENS5_IJSF_SB_EEEEEEEvNS4_8identityES10_S1A_vS1B_EENS_8epilogue10collective6detail29Sm90TmaWarpSpecializedAdapterINS1E_15DefaultEpilogueISI_SJ_SJ_NS1D_6thread17LinearCombinationISI_Li1EffLNS1I_9ScaleType4KindE0ELNS_15FloatRoundStyleE2ESI_EENS1_15EpilogueDefaultEEEEEvvEEEEvNT_6ParamsE)
        /*0020*/ 	.word	0x00000008
.L_19:


//--------------------- .nv.compat                --------------------------
	.section	.nv.compat,"",@"SHT_CUDA_COMPAT_INFO"
	.align	4
        /*0000*/ 	.byte	0x02, 0x09, 0x01, 0x00, 0x02, 0x02, 0x04, 0x00, 0x02, 0x05, 0x05, 0x00, 0x03, 0x07, 0x01, 0x01
        /*0010*/ 	.byte	0x02, 0x03, 0x01, 0x00, 0x02, 0x06, 0x01, 0x00, 0x04, 0x0b, 0x08, 0x00, 0x00, 0x00, 0x00, 0x00
        /*0020*/ 	.byte	0x00, 0x00, 0x00, 0x00


//--------------------- .nv.info._ZN7cutlass13device_kernelINS_4gemm6kernel13GemmUniversalIN4cute5tupleIJiiiiEEENS1_10collective13CollectiveMmaINS1_34MainloopSm90TmaGmmaWarpSpecializedILi7ENS5_IJNS4_1CILi1EEESB_SB_EEENS1_32KernelTmaWarpSpecializedPingpongEEENS5_IJNSA_ILi64EEENSA_ILi176EEESF_EEENS_10bfloat16_tENS5_IJlSB_lEEESI_SJ_NS4_8TiledMMAINS4_8MMA_AtomIJNS4_4SM904GMMA27MMA_64x16x16_F32BF16BF16_SSILNSN_5MajorE0ELSP_0ELNSN_7ScaleInE1ELSQ_1EEEEEENS4_6LayoutISC_NS5_IJNSA_ILi0EEESU_SU_EEEEENS5_IJNS4_10UnderscoreESX_SX_EEEEENS4_13SM90_TMA_LOADENS4_14ComposedLayoutINS4_7SwizzleILi3ELi4ELi3EEENS4_18smem_ptr_flag_bitsILi16EEENST_INS5_IJNSA_ILi8EEESF_EEENS5_IJSF_SB_EEEEEEEvNS4_8identityES10_S1A_vS1B_EENS_8epilogue10collective6detail29Sm90TmaWarpSpecializedAdapterINS1E_15DefaultEpilogueISI_SJ_SJ_NS1D_6thread17LinearCombinationISI_Li1EffLNS1I_9ScaleType4KindE0ELNS_15FloatRoundStyleE2ESI_EENS1_15EpilogueDefaultEEEEEvvEEEEvNT_6ParamsE --------------------------
	.section	.nv.info._ZN7cutlass13device_kernelINS_4gemm6kernel13GemmUniversalIN4cute5tupleIJiiiiEEENS1_10collective13CollectiveMmaINS1_34MainloopSm90TmaGmmaWarpSpecializedILi7ENS5_IJNS4_1CILi1EEESB_SB_EEENS1_32KernelTmaWarpSpecializedPingpongEEENS5_IJNSA_ILi64EEENSA_ILi176EEESF_EEENS_10bfloat16_tENS5_IJlSB_lEEESI_SJ_NS4_8TiledMMAINS4_8MMA_AtomIJNS4_4SM904GMMA27MMA_64x16x16_F32BF16BF16_SSILNSN_5MajorE0ELSP_0ELNSN_7ScaleInE1ELSQ_1EEEEEENS4_6LayoutISC_NS5_IJNSA_ILi0EEESU_SU_EEEEENS5_IJNS4_10UnderscoreESX_SX_EEEEENS4_13SM90_TMA_LOADENS4_14ComposedLayoutINS4_7SwizzleILi3ELi4ELi3EEENS4_18smem_ptr_flag_bitsILi16EEENST_INS5_IJNSA_ILi8EEESF_EEENS5_IJSF_SB_EEEEEEEvNS4_8identityES10_S1A_vS1B_EENS_8epilogue10collective6detail29Sm90TmaWarpSpecializedAdapterINS1E_15DefaultEpilogueISI_SJ_SJ_NS1D_6thread17LinearCombinationISI_Li1EffLNS1I_9ScaleType4KindE0ELNS_15FloatRoundStyleE2ESI_EENS1_15EpilogueDefaultEEEEEvvEEEEvNT_6ParamsE,"",@"SHT_CUDA_INFO"
	.sectionflags	@""
	.align	4


	//----- nvinfo : EIATTR_CUDA_API_VERSION
	.align		4
        /*0000*/ 	.byte	0x04, 0x37
        /*0002*/ 	.short	(.L_21 - .L_20)
.L_20:
        /*0004*/ 	.word	0x00000082


	//----- nvinfo : EIATTR_KPARAM_INFO
	.align		4
.L_21:
        /*0008*/ 	.byte	0x04, 0x17
        /*000a*/ 	.short	(.L_23 - .L_22)
.L_22:
        /*000c*/ 	.word	0x00000000
        /*0010*/ 	.short	0x0000
        /*0012*/ 	.short	0x0070
        /*0014*/ 	.byte	0x00, 0xf0, 0x01, 0x10


	//----- nvinfo : EIATTR_SPARSE_MMA_MASK
	.align		4
.L_23:
        /*0018*/ 	.byte	0x03, 0x50
        /*001a*/ 	.short	0x0000


	//----- nvinfo : EIATTR_MAXREG_COUNT
	.align		4
        /*001c*/ 	.byte	0x03, 0x1b
        /*001e*/ 	.short	0x00a8


	//----- nvinfo : EIATTR_NUM_BARRIERS
	.align		4
        /*0020*/ 	.byte	0x02, 0x4c
        /*0022*/ 	.byte	0x01
	.zero		1


	//----- nvinfo : EIATTR_EXTERNS
	.align		4
        /*0024*/ 	.byte	0x04, 0x0f
        /*0026*/ 	.short	(.L_25 - .L_24)


	//   ....[0]....
	.align		4
.L_24:
        /*0028*/ 	.word	index@(__assertfail)


	//----- nvinfo : EIATTR_ANNOTATIONS
	.align		4
.L_25:
        /*002c*/ 	.byte	0x04, 0x55
        /*002e*/ 	.short	(.L_27 - .L_26)


	//   ....[0]....
.L_26:
        /*0030*/ 	.word	0x00000001
        /*0034*/ 	.byte	0x30, 0x0b, 0x00, 0x00, 0x01, 0x00, 0x00, 0x00, 0xc0, 0x9b, 0x00, 0x00, 0x01, 0x00, 0x00, 0x00
        /*0044*/ 	.byte	0xd0, 0xa7, 0x00, 0x00


	//----- nvinfo : EIATTR_MERCURY_ISA_VERSION
	.align		4
.L_27:
        /*0048*/ 	.byte	0x03, 0x5f
        /*004a*/ 	.short	0x0101


	//----- nvinfo : EIATTR_INT_WARP_WIDE_INSTR_OFFSETS
	.align		4
        /*004c*/ 	.byte	0x04, 0x31
        /*004e*/ 	.short	(.L_29 - .L_28)


	//   ....[0]....
.L_28:
        /*0050*/ 	.word	0x00000440


	//   ....[1]....
        /*0054*/ 	.word	0x00000460


	//   ....[2]....
        /*0058*/ 	.word	0x000004e0


	//   ....[3]....
        /*005c*/ 	.word	0x000004f0


	//   ....[4]....
        /*0060*/ 	.word	0x00000500


	//   ....[5]....
        /*0064*/ 	.word	0x00000520


	//   ....[6]....
        /*0068*/ 	.word	0x000005b0


	//   ....[7]....
        /*006c*/ 	.word	0x000005d0


	//----- nvinfo : EIATTR_COOP_GROUP_MASK_REGIDS
	.align		4
.L_29:
        /*0070*/ 	.byte	0x04, 0x29
        /*0072*/ 	.short	(.L_31 - .L_30)


	//   ....[0]....
.L_30:
        /*0074*/ 	.word	0xffffffff


	//   ....[1]....
        /*0078*/ 	.word	0xffffffff


	//   ....[2]....
        /*007c*/ 	.word	0xffffffff


	//   ....[3]....
        /*0080*/ 	.word	0xffffffff


	//   ....[4]....
        /*0084*/ 	.word	0xffffffff


	//   ....[5]....
        /*0088*/ 	.word	0xffffffff


	//----- nvinfo : EIATTR_COOP_GROUP_INSTR_OFFSETS
	.align		4
.L_31:
        /*008c*/ 	.byte	0x04, 0x28
        /*008e*/ 	.short	(.L_33 - .L_32)


	//   ....[0]....
.L_32:
        /*0090*/ 	.word	0x00000070


	//   ....[1]....
        /*0094*/ 	.word	0x00000080


	//   ....[2]....
        /*0098*/ 	.word	0x00000140


	//   ....[3]....
        /*009c*/ 	.word	0x00000330


	//   ....[4]....
        /*00a0*/ 	.word	0x00000370


	//   ....[5]....
        /*00a4*/ 	.word	0x000003c0


	//----- nvinfo : EIATTR_REG_RECONFIG
	.align		4
.L_33:
        /*00a8*/ 	.byte	0x01, 0x54
	.zero		2


	//----- nvinfo : EIATTR_SYSCALL_OFFSETS
	.align		4
        /*00ac*/ 	.byte	0x04, 0x46
        /*00ae*/ 	.short	(.L_35 - .L_34)


	//   ....[0]....
.L_34:
        /*00b0*/ 	.word	0x00001600


	//----- nvinfo : EIATTR_MBARRIER_INSTR_OFFSETS
	.align		4
.L_35:
        /*00b4*/ 	.byte	0x04, 0x39
        /*00b6*/ 	.short	(.L_37 - .L_36)


	//   ....[0]....
.L_36:
        /*00b8*/ 	.word	0x00000240
        /*00bc*/ 	.word	0x000000ff
        /*00c0*/ 	.word	0x00000000
        /*00c4*/ 	.short	0x0100
        /*00c6*/ 	.byte	0x08
	.zero		1


	//   ....[1]....
        /*00c8*/ 	.word	0x00000250
        /*00cc*/ 	.word	0x000000ff
        /*00d0*/ 	.word	0x00000038
        /*00d4*/ 	.short	0x0100
        /*00d6*/ 	.byte	0x08
	.zero		1


	//   ....[2]....
        /*00d8*/ 	.word	0x00000260
        /*00dc*/ 	.word	0x000000ff
        /*00e0*/ 	.word	0x00000008
        /*00e4*/ 	.short	0x0100
        /*00e6*/ 	.byte	0x08
	.zero		1


	//   ....[3]....
        /*00e8*/ 	.word	0x00000270
        /*00ec*/ 	.word	0x000000ff
        /*00f0*/ 	.word	0x00000040
        /*00f4*/ 	.short	0x0100
        /*00f6*/ 	.byte	0x08
	.zero		1


	//   ....[4]....
        /*00f8*/ 	.word	0x00000280
        /*00fc*/ 	.word	0x000000ff
        /*0100*/ 	.word	0x00000010
        /*0104*/ 	.short	0x0100
        /*0106*/ 	.byte	0x08
	.zero		1


	//   ....[5]....
        /*0108*/ 	.word	0x00000290
        /*010c*/ 	.word	0x000000ff
        /*0110*/ 	.word	0x00000048
        /*0114*/ 	.short	0x0100
        /*0116*/ 	.byte	0x08
	.zero		1


	//   ....[6]....
        /*0118*/ 	.word	0x000002a0
        /*011c*/ 	.word	0x000000ff
        /*0120*/ 	.word	0x00000018
        /*0124*/ 	.short	0x0100
        /*0126*/ 	.byte	0x08
	.zero		1


	//   ....[7]....
        /*0128*/ 	.word	0x000002b0
        /*012c*/ 	.word	0x000000ff
        /*0130*/ 	.word	0x00000050
        /*0134*/ 	.short	0x0100
        /*0136*/ 	.byte	0x08
	.zero		1


	//   ....[8]....
        /*0138*/ 	.word	0x000002c0
        /*013c*/ 	.word	0x000000ff
        /*0140*/ 	.word	0x00000020
        /*0144*/ 	.short	0x0100
        /*0146*/ 	.byte	0x08
	.zero		1


	//   ....[9]....
        /*0148*/ 	.word	0x000002d0
        /*014c*/ 	.word	0x000000ff
        /*0150*/ 	.word	0x00000058
        /*0154*/ 	.short	0x0100
        /*0156*/ 	.byte	0x08
	.zero		1


	//   ....[10]....
        /*0158*/ 	.word	0x000002e0
        /*015c*/ 	.word	0x000000ff
        /*0160*/ 	.word	0x00000028
        /*0164*/ 	.short	0x0100
        /*0166*/ 	.byte	0x08
	.zero		1


	//   ....[11]....
        /*0168*/ 	.word	0x000002f0
        /*016c*/ 	.word	0x000000ff
        /*0170*/ 	.word	0x00000060
        /*0174*/ 	.short	0x0100
        /*0176*/ 	.byte	0x08
	.zero		1


	//   ....[12]....
        /*0178*/ 	.word	0x00000300
        /*017c*/ 	.word	0x000000ff
        /*0180*/ 	.word	0x00000030
        /*0184*/ 	.short	0x0100
        /*0186*/ 	.byte	0x08
	.zero		1


	//   ....[13]....
        /*0188*/ 	.word	0x00000310
        /*018c*/ 	.word	0x000000ff
        /*0190*/ 	.word	0x00000068
        /*0194*/ 	.short	0x0100
        /*0196*/ 	.byte	0x08
	.zero		1


	//   ....[14]....
        /*0198*/ 	.word	0x00000610
        /*019c*/ 	.word	0x000000ff
        /*01a0*/ 	.word	0x000000a0
        /*01a4*/ 	.short	0x0100
        /*01a6*/ 	.byte	0x08
	.zero		1


	//   ....[15]....
        /*01a8*/ 	.word	0x00000680
        /*01ac*/ 	.word	0x000000ff
        /*01b0*/ 	.word	0x000000a8
        /*01b4*/ 	.short	0x0100
        /*01b6*/ 	.byte	0x08
	.zero		1


	//   ....[16]....
        /*01b8*/ 	.word	0x000006a0
        /*01bc*/ 	.word	0x000000ff
        /*01c0*/ 	.word	0x00000080
        /*01c4*/ 	.short	0x0100
        /*01c6*/ 	.byte	0x09
	.zero		1


	//   ....[17]....
        /*01c8*/ 	.word	0x000006b0
        /*01cc*/ 	.word	0x000000ff
        /*01d0*/ 	.word	0x00000088
        /*01d4*/ 	.short	0x0100
        /*01d6*/ 	.byte	0x09
	.zero		1


	//   ....[18]....
        /*01d8*/ 	.word	0x000006c0
        /*01dc*/ 	.word	0x000000ff
        /*01e0*/ 	.word	0x00000090
        /*01e4*/ 	.short	0x0100
        /*01e6*/ 	.byte	0x09
	.zero		1


	//   ....[19]....
        /*01e8*/ 	.word	0x000006d0
        /*01ec*/ 	.word	0x000000ff
        /*01f0*/ 	.word	0x00000098
        /*01f4*/ 	.short	0x0100
        /*01f6*/ 	.byte	0x09
	.zero		1


	//   ....[20]....
        /*01f8*/ 	.word	0x000014e0
        /*01fc*/ 	.word	0x00000079
        /*0200*/ 	.word	0x00000000
        /*0204*/ 	.short	0x010a
        /*0206*/ 	.byte	0x29
	.zero		1


	//   ....[21]....
        /*0208*/ 	.word	0x00001680
        /*020c*/ 	.word	0x00000003
        /*0210*/ 	.word	0x00000000
        /*0214*/ 	.short	0x010a
        /*0216*/ 	.byte	0x3f
	.zero		1


	//   ....[22]....
        /*0218*/ 	.word	0x000016e0
        /*021c*/ 	.word	0x00000003
        /*0220*/ 	.word	0x00000000
        /*0224*/ 	.short	0x010a
        /*0226*/ 	.byte	0x3f
	.zero		1


	//   ....[23]....
        /*0228*/ 	.word	0x00002a60
        /*022c*/ 	.word	0x000000ff
        /*0230*/ 	.word	0x00000000
        /*0234*/ 	.short	0x010a
        /*0236*/ 	.byte	0x08
	.zero		1


	//   ....[24]....
        /*0238*/ 	.word	0x00002aa0
        /*023c*/ 	.word	0x000000ff
        /*0240*/ 	.word	0x00000000
        /*0244*/ 	.short	0x010a
        /*0246*/ 	.byte	0x08
	.zero		1


	//   ....[25]....
        /*0248*/ 	.word	0x00003c00
        /*024c*/ 	.word	0x000000ff
        /*0250*/ 	.word	0x00000000
        /*0254*/ 	.short	0x0101
        /*0256*/ 	.byte	0x08
	.zero		1


	//   ....[26]....
        /*0258*/ 	.word	0x00003cf0
        /*025c*/ 	.word	0x00000078
        /*0260*/ 	.word	0x00000000
        /*0264*/ 	.short	0x0101
        /*0266*/ 	.byte	0x2a
	.zero		1


	//   ....[27]....
        /*0268*/ 	.word	0x00003de0
        /*026c*/ 	.word	0x000000ff
        /*0270*/ 	.word	0x00000000
        /*0274*/ 	.short	0x0101
        /*0276*/ 	.byte	0x04
	.zero		1


	//   ....[28]....
        /*0278*/ 	.word	0x00003e90
        /*027c*/ 	.word	0x00000079
        /*0280*/ 	.word	0x00000010
        /*0284*/ 	.short	0x010a
        /*0286*/ 	.byte	0x29
	.zero		1


	//   ....[29]....
        /*0288*/ 	.word	0x00009be0
        /*028c*/ 	.word	0x00000076
        /*0290*/ 	.word	0x00000000
        /*0294*/ 	.short	0x0101
        /*0296*/ 	.byte	0x2a
	.zero		1


	//   ....[30]....
        /*0298*/ 	.word	0x0000a540
        /*029c*/ 	.word	0x0000000a
        /*02a0*/ 	.word	0x00000038
        /*02a4*/ 	.short	0x010a
        /*02a6*/ 	.byte	0x3f
	.zero		1


	//   ....[31]....
        /*02a8*/ 	.word	0x0000a930
        /*02ac*/ 	.word	0x00000008
        /*02b0*/ 	.word	0x000000a8
        /*02b4*/ 	.short	0x0101
        /*02b6*/ 	.byte	0x3f
	.zero		1


	//   ....[32]....
        /*02b8*/ 	.word	0x0000b080
        /*02bc*/ 	.word	0x00000009
        /*02c0*/ 	.word	0x00000000
        /*02c4*/ 	.short	0x010a
        /*02c6*/ 	.byte	0x3f
	.zero		1


	//   ....[33]....
        /*02c8*/ 	.word	0x0000b100
        /*02cc*/ 	.word	0x00000008
        /*02d0*/ 	.word	0x00000000
        /*02d4*/ 	.short	0x010a
        /*02d6*/ 	.byte	0x3f
	.zero		1


	//   ....[34]....
        /*02d8*/ 	.word	0x0000b190
        /*02dc*/ 	.word	0x00000009
        /*02e0*/ 	.word	0x00000000
        /*02e4*/ 	.short	0x010a
        /*02e6*/ 	.byte	0x3f
	.zero		1


	//   ....[35]....
        /*02e8*/ 	.word	0x0000b220
        /*02ec*/ 	.word	0x00000008
        /*02f0*/ 	.word	0x00000000
        /*02f4*/ 	.short	0x010a
        /*02f6*/ 	.byte	0x3f
	.zero		1


	//   ....[36]....
        /*02f8*/ 	.word	0x0000b2b0
        /*02fc*/ 	.word	0x00000009
        /*0300*/ 	.word	0x00000000
        /*0304*/ 	.short	0x010a
        /*0306*/ 	.byte	0x3f
	.zero		1


	//   ....[37]....
        /*0308*/ 	.word	0x0000b340
        /*030c*/ 	.word	0x00000006
        /*0310*/ 	.word	0x00000000
        /*0314*/ 	.short	0x010a
        /*0316*/ 	.byte	0x3f
	.zero		1


	//   ....[38]....
        /*0318*/ 	.word	0x0000b3d0
        /*031c*/ 	.word	0x00000003
        /*0320*/ 	.word	0x00000000
        /*0324*/ 	.short	0x010a
        /*0326*/ 	.byte	0x3f
	.zero		1


	//   ....[39]....
        /*0328*/ 	.word	0x0000b430
        /*032c*/ 	.word	0x00000077
        /*0330*/ 	.word	0x00000000
        /*0334*/ 	.short	0x010a
        /*0336*/ 	.byte	0x3f
	.zero		1


	//   ....[40]....
        /*0338*/ 	.word	0x0000b480
        /*033c*/ 	.word	0x00000003
        /*0340*/ 	.word	0x00000000
        /*0344*/ 	.short	0x010a
        /*0346*/ 	.byte	0x3f
	.zero		1


	//   ....[41]....
        /*0348*/ 	.word	0x0000b4e0
        /*034c*/ 	.word	0x00000004
        /*0350*/ 	.word	0x00000000
        /*0354*/ 	.short	0x010a
        /*0356*/ 	.byte	0x3f
	.zero		1


	//   ....[42]....
        /*0358*/ 	.word	0x0000b530
        /*035c*/ 	.word	0x00000077
        /*0360*/ 	.word	0x00000010
        /*0364*/ 	.short	0x010a
        /*0366*/ 	.byte	0x3f
	.zero		1


	//   ....[43]....
        /*0368*/ 	.word	0x0000b600
        /*036c*/ 	.word	0x0000000a
        /*0370*/ 	.word	0x00000038
        /*0374*/ 	.short	0x010a
        /*0376*/ 	.byte	0x3f
	.zero		1


	//   ....[44]....
        /*0378*/ 	.word	0x0000b6d0
        /*037c*/ 	.word	0x00000009
        /*0380*/ 	.word	0x00000000
        /*0384*/ 	.short	0x010a
        /*0386*/ 	.byte	0x3f
	.zero		1


	//   ....[45]....
        /*0388*/ 	.word	0x0000b720
        /*038c*/ 	.word	0x00000008
        /*0390*/ 	.word	0x00000000
        /*0394*/ 	.short	0x010a
        /*0396*/ 	.byte	0x3f
	.zero		1


	//   ....[46]....
        /*0398*/ 	.word	0x0000b770
        /*039c*/ 	.word	0x00000009
        /*03a0*/ 	.word	0x00000000
        /*03a4*/ 	.short	0x010a
        /*03a6*/ 	.byte	0x3f
	.zero		1


	//   ....[47]....
        /*03a8*/ 	.word	0x0000b7c0
        /*03ac*/ 	.word	0x00000008
        /*03b0*/ 	.word	0x00000000
        /*03b4*/ 	.short	0x010a
        /*03b6*/ 	.byte	0x3f
	.zero		1


	//   ....[48]....
        /*03b8*/ 	.word	0x0000b810
        /*03bc*/ 	.word	0x00000009
        /*03c0*/ 	.word	0x00000000
        /*03c4*/ 	.short	0x010a
        /*03c6*/ 	.byte	0x3f
	.zero		1


	//   ....[49]....
        /*03c8*/ 	.word	0x0000b860
        /*03cc*/ 	.word	0x00000006
        /*03d0*/ 	.word	0x00000000
        /*03d4*/ 	.short	0x010a
        /*03d6*/ 	.byte	0x3f
	.zero		1


	//----- nvinfo : EIATTR_NUM_MBARRIERS
	.align		4
.L_37:
        /*03d8*/ 	.byte	0x03, 0x38
        /*03da*/ 	.short	0x0014


	//----- nvinfo : EIATTR_EXIT_INSTR_OFFSETS
	.align		4
        /*03dc*/ 	.byte	0x04, 0x1c
        /*03de*/ 	.short	(.L_39 - .L_38)


	//   ....[0]....
.L_38:
        /*03e0*/ 	.word	0x00001200


	//   ....[1]....
        /*03e4*/ 	.word	0x00001260


	//   ....[2]....
        /*03e8*/ 	.word	0x0000a270


	//   ....[3]....
        /*03ec*/ 	.word	0x0000a2a0


	//   ....[4]....
        /*03f0*/ 	.word	0x0000b420


	//----- nvinfo : EIATTR_MAX_THREADS
	.align		4
.L_39:
        /*03f4*/ 	.byte	0x04, 0x05
        /*03f6*/ 	.short	(.L_41 - .L_40)
.L_40:
        /*03f8*/ 	.word	0x00000180
        /*03fc*/ 	.word	0x00000001
        /*0400*/ 	.word	0x00000001


	//----- nvinfo : EIATTR_CRS_STACK_SIZE
	.align		4
.L_41:
        /*0404*/ 	.byte	0x04, 0x1e
        /*0406*/ 	.short	(.L_43 - .L_42)
.L_42:
        /*0408*/ 	.word	0x00000000


	//----- nvinfo : EIATTR_CBANK_PARAM_SIZE
	.align		4
.L_43:
        /*040c*/ 	.byte	0x03, 0x19
        /*040e*/ 	.short	0x0470


	//----- nvinfo : EIATTR_PARAM_CBANK
	.align		4
        /*0410*/ 	.byte	0x04, 0x0a
        /*0412*/ 	.short	(.L_45 - .L_44)
	.align		4
.L_44:
        /*0414*/ 	.word	index@(.nv.constant0._ZN7cutlass13device_kernelINS_4gemm6kernel13GemmUniversalIN4cute5tupleIJiiiiEEENS1_10collective13CollectiveMmaINS1_34MainloopSm90TmaGmmaWarpSpecializedILi7ENS5_IJNS4_1CILi1EEESB_SB_EEENS1_32KernelTmaWarpSpecializedPingpongEEENS5_IJNSA_ILi64EEENSA_ILi176EEESF_EEENS_10bfloat16_tENS5_IJlSB_lEEESI_SJ_NS4_8TiledMMAINS4_8MMA_AtomIJNS4_4SM904GMMA27MMA_64x16x16_F32BF16BF16_SSILNSN_5MajorE0ELSP_0ELNSN_7ScaleInE1ELSQ_1EEEEEENS4_6LayoutISC_NS5_IJNSA_ILi0EEESU_SU_EEEEENS5_IJNS4_10UnderscoreESX_SX_EEEEENS4_13SM90_TMA_LOADENS4_14ComposedLayoutINS4_7SwizzleILi3ELi4ELi3EEENS4_18smem_ptr_flag_bitsILi16EEENST_INS5_IJNSA_ILi8EEESF_EEENS5_IJSF_SB_EEEEEEEvNS4_8identityES10_S1A_vS1B_EENS_8epilogue10collective6detail29Sm90TmaWarpSpecializedAdapterINS1E_15DefaultEpilogueISI_SJ_SJ_NS1D_6thread17LinearCombinationISI_Li1EffLNS1I_9ScaleType4KindE0ELNS_15FloatRoundStyleE2ESI_EENS1_15EpilogueDefaultEEEEEvvEEEEvNT_6ParamsE)
        /*0418*/ 	.short	0x0210
        /*041a*/ 	.short	0x0470


	//----- nvinfo : EIATTR_SW_WAR
	.align		4
.L_45:
        /*041c*/ 	.byte	0x04, 0x36
        /*041e*/ 	.short	(.L_47 - .L_46)
.L_46:
        /*0420*/ 	.word	0x00000008
.L_47:


//--------------------- .nv.callgraph             --------------------------
	.section	.nv.callgraph,"",@"SHT_CUDA_CALLGRAPH"
	.align	4
	.sectionentsize	8
	.align		4
        /*0000*/ 	.word	0x00000000
	.align		4
        /*0004*/ 	.word	0xffffffff
	.align		4
        /*0008*/ 	.word	index@(_ZN7cutlass13device_kernelINS_4gemm6kernel13GemmUniversalIN4cute5tupleIJiiiiEEENS1_10collective13CollectiveMmaINS1_34MainloopSm90TmaGmmaWarpSpecializedILi7ENS5_IJNS4_1CILi1EEESB_SB_EEENS1_32KernelTmaWarpSpecializedPingpongEEENS5_IJNSA_ILi64EEENSA_ILi176EEESF_EEENS_10bfloat16_tENS5_IJlSB_lEEESI_SJ_NS4_8TiledMMAINS4_8MMA_AtomIJNS4_4SM904GMMA27MMA_64x16x16_F32BF16BF16_SSILNSN_5MajorE0ELSP_0ELNSN_7ScaleInE1ELSQ_1EEEEEENS4_6LayoutISC_NS5_IJNSA_ILi0EEESU_SU_EEEEENS5_IJNS4_10UnderscoreESX_SX_EEEEENS4_13SM90_TMA_LOADENS4_14ComposedLayoutINS4_7SwizzleILi3ELi4ELi3EEENS4_18smem_ptr_flag_bitsILi16EEENST_INS5_IJNSA_ILi8EEESF_EEENS5_IJSF_SB_EEEEEEEvNS4_8identityES10_S1A_vS1B_EENS_8epilogue10collective6detail29Sm90TmaWarpSpecializedAdapterINS1E_15DefaultEpilogueISI_SJ_SJ_NS1D_6thread17LinearCombinationISI_Li1EffLNS1I_9ScaleType4KindE0ELNS_15FloatRoundStyleE2ESI_EENS1_15EpilogueDefaultEEEEEvvEEEEvNT_6ParamsE)
	.align		4
        /*000c*/ 	.word	index@(__assertfail)
	.align		4
        /*0010*/ 	.word	0x00000000
	.align		4
        /*0014*/ 	.word	0xfffffffe
	.align		4
        /*0018*/ 	.word	0x00000000
	.align		4
        /*001c*/ 	.word	0xfffffffd
	.align		4
        /*0020*/ 	.word	0x00000000
	.align		4
        /*0024*/ 	.word	0xfffffffc


//--------------------- .nv.constant4             --------------------------
	.section	.nv.constant4,"a",@progbits
	.align	8
	.align		8
.nv.constant4:
        /*0000*/ 	.dword	__assertfail
	.align		8
        /*0008*/ 	.dword	__unnamed_1
	.align		8
        /*0010*/ 	.dword	_ZN39_INTERNAL_f1dbe153_4_k_cu_7d5855dc_99794cuda3std3__45__cpo5beginE
	.align		8
        /*0018*/ 	.dword	_ZN39_INTERNAL_f1dbe153_4_k_cu_7d5855dc_99794cuda3std3__45__cpo3endE
	.align		8
        /*0020*/ 	.dword	_ZN39_INTERNAL_f1dbe153_4_k_cu_7d5855dc_99794cuda3std3__45__cpo6cbeginE
	.align		8
        /*0028*/ 	.dword	_ZN39_INTERNAL_f1dbe153_4_k_cu_7d5855dc_99794cuda3std3__45__cpo4cendE
	.align		8
        /*0030*/ 	.dword	_ZN39_INTERNAL_f1dbe153_4_k_cu_7d5855dc_99794cuda3std3__441_GLOBAL__N__f1dbe153_4_k_cu_7d5855dc_99796ignoreE
	.align		8
        /*0038*/ 	.dword	_ZN39_INTERNAL_f1dbe153_4_k_cu_7d5855dc_99794cuda3std3__419piecewise_constructE
	.align		8
        /*0040*/ 	.dword	_ZN39_INTERNAL_f1dbe153_4_k_cu_7d5855dc_99794cuda3std3__48in_placeE
	.align		8
        /*0048*/ 	.dword	_ZN39_INTERNAL_f1dbe153_4_k_cu_7d5855dc_99794cuda3std6ranges3__45__cpo4swapE
	.align		8
        /*0050*/ 	.dword	_ZN39_INTERNAL_f1dbe153_4_k_cu_7d5855dc_99794cuda3std6ranges3__45__cpo9iter_moveE
	.align		8
        /*0058*/ 	.dword	_ZN39_INTERNAL_f1dbe153_4_k_cu_7d5855dc_99794cute7productE
	.align		8
        /*0060*/ 	.dword	_ZN39_INTERNAL_f1dbe153_4_k_cu_7d5855dc_99794cute1_E
	.align		8
        /*0068*/ 	.dword	$str$22
	.align		8
        /*0070*/ 	.dword	$str$23


//--------------------- .text._ZN7cutlass13device_kernelINS_4gemm6kernel13GemmUniversalIN4cute5tupleIJiiiiEEENS1_10collective13CollectiveMmaINS1_34MainloopSm90TmaGmmaWarpSpecializedILi7ENS5_IJNS4_1CILi1EEESB_SB_EEENS1_32KernelTmaWarpSpecializedPingpongEEENS5_IJNSA_ILi64EEENSA_ILi176EEESF_EEENS_10bfloat16_tENS5_IJlSB_lEEESI_SJ_NS4_8TiledMMAINS4_8MMA_AtomIJNS4_4SM904GMMA27MMA_64x16x16_F32BF16BF16_SSILNSN_5MajorE0ELSP_0ELNSN_7ScaleInE1ELSQ_1EEEEEENS4_6LayoutISC_NS5_IJNSA_ILi0EEESU_SU_EEEEENS5_IJNS4_10UnderscoreESX_SX_EEEEENS4_13SM90_TMA_LOADENS4_14ComposedLayoutINS4_7SwizzleILi3ELi4ELi3EEENS4_18smem_ptr_flag_bitsILi16EEENST_INS5_IJNSA_ILi8EEESF_EEENS5_IJSF_SB_EEEEEEEvNS4_8identityES10_S1A_vS1B_EENS_8epilogue10collective6detail29Sm90TmaWarpSpecializedAdapterINS1E_15DefaultEpilogueISI_SJ_SJ_NS1D_6thread17LinearCombinationISI_Li1EffLNS1I_9ScaleType4KindE0ELNS_15FloatRoundStyleE2ESI_EENS1_15EpilogueDefaultEEEEEvvEEEEvNT_6ParamsE --------------------------
	.section	.text._ZN7cutlass13device_kernelINS_4gemm6kernel13GemmUniversalIN4cute5tupleIJiiiiEEENS1_10collective13CollectiveMmaINS1_34MainloopSm90TmaGmmaWarpSpecializedILi7ENS5_IJNS4_1CILi1EEESB_SB_EEENS1_32KernelTmaWarpSpecializedPingpongEEENS5_IJNSA_ILi64EEENSA_ILi176EEESF_EEENS_10bfloat16_tENS5_IJlSB_lEEESI_SJ_NS4_8TiledMMAINS4_8MMA_AtomIJNS4_4SM904GMMA27MMA_64x16x16_F32BF16BF16_SSILNSN_5MajorE0ELSP_0ELNSN_7ScaleInE1ELSQ_1EEEEEENS4_6LayoutISC_NS5_IJNSA_ILi0EEESU_SU_EEEEENS5_IJNS4_10UnderscoreESX_SX_EEEEENS4_13SM90_TMA_LOADENS4_14ComposedLayoutINS4_7SwizzleILi3ELi4ELi3EEENS4_18smem_ptr_flag_bitsILi16EEENST_INS5_IJNSA_ILi8EEESF_EEENS5_IJSF_SB_EEEEEEEvNS4_8identityES10_S1A_vS1B_EENS_8epilogue10collective6detail29Sm90TmaWarpSpecializedAdapterINS1E_15DefaultEpilogueISI_SJ_SJ_NS1D_6thread17LinearCombinationISI_Li1EffLNS1I_9ScaleType4KindE0ELNS_15FloatRoundStyleE2ESI_EENS1_15EpilogueDefaultEEEEEvvEEEEvNT_6ParamsE,"ax",@progbits
	.align	128
.text._ZN7cutlass13device_kernelINS_4gemm6kernel13GemmUniversalIN4cute5tupleIJiiiiEEENS1_10collective13CollectiveMmaINS1_34MainloopSm90TmaGmmaWarpSpecializedILi7ENS5_IJNS4_1CILi1EEESB_SB_EEENS1_32KernelTmaWarpSpecializedPingpongEEENS5_IJNSA_ILi64EEENSA_ILi176EEESF_EEENS_10bfloat16_tENS5_IJlSB_lEEESI_SJ_NS4_8TiledMMAINS4_8MMA_AtomIJNS4_4SM904GMMA27MMA_64x16x16_F32BF16BF16_SSILNSN_5MajorE0ELSP_0ELNSN_7ScaleInE1ELSQ_1EEEEEENS4_6LayoutISC_NS5_IJNSA_ILi0EEESU_SU_EEEEENS5_IJNS4_10UnderscoreESX_SX_EEEEENS4_13SM90_TMA_LOADENS4_14ComposedLayoutINS4_7SwizzleILi3ELi4ELi3EEENS4_18smem_ptr_flag_bitsILi16EEENST_INS5_IJNSA_ILi8EEESF_EEENS5_IJSF_SB_EEEEEEEvNS4_8identityES10_S1A_vS1B_EENS_8epilogue10collective6detail29Sm90TmaWarpSpecializedAdapterINS1E_15DefaultEpilogueISI_SJ_SJ_NS1D_6thread17LinearCombinationISI_Li1EffLNS1I_9ScaleType4KindE0ELNS_15FloatRoundStyleE2ESI_EENS1_15EpilogueDefaultEEEEEvvEEEEvNT_6ParamsE:
        .type           _ZN7cutlass13device_kernelINS_4gemm6kernel13GemmUniversalIN4cute5tupleIJiiiiEEENS1_10collective13CollectiveMmaINS1_34MainloopSm90TmaGmmaWarpSpecializedILi7ENS5_IJNS4_1CILi1EEESB_SB_EEENS1_32KernelTmaWarpSpecializedPingpongEEENS5_IJNSA_ILi64EEENSA_ILi176EEESF_EEENS_10bfloat16_tENS5_IJlSB_lEEESI_SJ_NS4_8TiledMMAINS4_8MMA_AtomIJNS4_4SM904GMMA27MMA_64x16x16_F32BF16BF16_SSILNSN_5MajorE0ELSP_0ELNSN_7ScaleInE1ELSQ_1EEEEEENS4_6LayoutISC_NS5_IJNSA_ILi0EEESU_SU_EEEEENS5_IJNS4_10UnderscoreESX_SX_EEEEENS4_13SM90_TMA_LOADENS4_14ComposedLayoutINS4_7SwizzleILi3ELi4ELi3EEENS4_18smem_ptr_flag_bitsILi16EEENST_INS5_IJNSA_ILi8EEESF_EEENS5_IJSF_SB_EEEEEEEvNS4_8identityES10_S1A_vS1B_EENS_8epilogue10collective6detail29Sm90TmaWarpSpecializedAdapterINS1E_15DefaultEpilogueISI_SJ_SJ_NS1D_6thread17LinearCombinationISI_Li1EffLNS1I_9ScaleType4KindE0ELNS_15FloatRoundStyleE2ESI_EENS1_15EpilogueDefaultEEEEEvvEEEEvNT_6ParamsE,@function
        .size           _ZN7cutlass13device_kernelINS_4gemm6kernel13GemmUniversalIN4cute5tupleIJiiiiEEENS1_10collective13CollectiveMmaINS1_34MainloopSm90TmaGmmaWarpSpecializedILi7ENS5_IJNS4_1CILi1EEESB_SB_EEENS1_32KernelTmaWarpSpecializedPingpongEEENS5_IJNSA_ILi64EEENSA_ILi176EEESF_EEENS_10bfloat16_tENS5_IJlSB_lEEESI_SJ_NS4_8TiledMMAINS4_8MMA_AtomIJNS4_4SM904GMMA27MMA_64x16x16_F32BF16BF16_SSILNSN_5MajorE0ELSP_0ELNSN_7ScaleInE1ELSQ_1EEEEEENS4_6LayoutISC_NS5_IJNSA_ILi0EEESU_SU_EEEEENS5_IJNS4_10UnderscoreESX_SX_EEEEENS4_13SM90_TMA_LOADENS4_14ComposedLayoutINS4_7SwizzleILi3ELi4ELi3EEENS4_18smem_ptr_flag_bitsILi16EEENST_INS5_IJNSA_ILi8EEESF_EEENS5_IJSF_SB_EEEEEEEvNS4_8identityES10_S1A_vS1B_EENS_8epilogue10collective6detail29Sm90TmaWarpSpecializedAdapterINS1E_15DefaultEpilogueISI_SJ_SJ_NS1D_6thread17LinearCombinationISI_Li1EffLNS1I_9ScaleType4KindE0ELNS_15FloatRoundStyleE2ESI_EENS1_15EpilogueDefaultEEEEEvvEEEEvNT_6ParamsE,(.L_x_251 - _ZN7cutlass13device_kernelINS_4gemm6kernel13GemmUniversalIN4cute5tupleIJiiiiEEENS1_10collective13CollectiveMmaINS1_34MainloopSm90TmaGmmaWarpSpecializedILi7ENS5_IJNS4_1CILi1EEESB_SB_EEENS1_32KernelTmaWarpSpecializedPingpongEEENS5_IJNSA_ILi64EEENSA_ILi176EEESF_EEENS_10bfloat16_tENS5_IJlSB_lEEESI_SJ_NS4_8TiledMMAINS4_8MMA_AtomIJNS4_4SM904GMMA27MMA_64x16x16_F32BF16BF16_SSILNSN_5MajorE0ELSP_0ELNSN_7ScaleInE1ELSQ_1EEEEEENS4_6LayoutISC_NS5_IJNSA_ILi0EEESU_SU_EEEEENS5_IJNS4_10UnderscoreESX_SX_EEEEENS4_13SM90_TMA_LOADENS4_14ComposedLayoutINS4_7SwizzleILi3ELi4ELi3EEENS4_18smem_ptr_flag_bitsILi16EEENST_INS5_IJNSA_ILi8EEESF_EEENS5_IJSF_SB_EEEEEEEvNS4_8identityES10_S1A_vS1B_EENS_8epilogue10collective6detail29Sm90TmaWarpSpecializedAdapterINS1E_15DefaultEpilogueISI_SJ_SJ_NS1D_6thread17LinearCombinationISI_Li1EffLNS1I_9ScaleType4KindE0ELNS_15FloatRoundStyleE2ESI_EENS1_15EpilogueDefaultEEEEEvvEEEEvNT_6ParamsE)
        .other          _ZN7cutlass13device_kernelINS_4gemm6kernel13GemmUniversalIN4cute5tupleIJiiiiEEENS1_10collective13CollectiveMmaINS1_34MainloopSm90TmaGmmaWarpSpecializedILi7ENS5_IJNS4_1CILi1EEESB_SB_EEENS1_32KernelTmaWarpSpecializedPingpongEEENS5_IJNSA_ILi64EEENSA_ILi176EEESF_EEENS_10bfloat16_tENS5_IJlSB_lEEESI_SJ_NS4_8TiledMMAINS4_8MMA_AtomIJNS4_4SM904GMMA27MMA_64x16x16_F32BF16BF16_SSILNSN_5MajorE0ELSP_0ELNSN_7ScaleInE1ELSQ_1EEEEEENS4_6LayoutISC_NS5_IJNSA_ILi0EEESU_SU_EEEEENS5_IJNS4_10UnderscoreESX_SX_EEEEENS4_13SM90_TMA_LOADENS4_14ComposedLayoutINS4_7SwizzleILi3ELi4ELi3EEENS4_18smem_ptr_flag_bitsILi16EEENST_INS5_IJNSA_ILi8EEESF_EEENS5_IJSF_SB_EEEEEEEvNS4_8identityES10_S1A_vS1B_EENS_8epilogue10collective6detail29Sm90TmaWarpSpecializedAdapterINS1E_15DefaultEpilogueISI_SJ_SJ_NS1D_6thread17LinearCombinationISI_Li1EffLNS1I_9ScaleType4KindE0ELNS_15FloatRoundStyleE2ESI_EENS1_15EpilogueDefaultEEEEEvvEEEEvNT_6ParamsE,@"STO_CUDA_ENTRY STV_DEFAULT"
_ZN7cutlass13device_kernelINS_4gemm6kernel13GemmUniversalIN4cute5tupleIJiiiiEEENS1_10collective13CollectiveMmaINS1_34MainloopSm90TmaGmmaWarpSpecializedILi7ENS5_IJNS4_1CILi1EEESB_SB_EEENS1_32KernelTmaWarpSpecializedPingpongEEENS5_IJNSA_ILi64EEENSA_ILi176EEESF_EEENS_10bfloat16_tENS5_IJlSB_lEEESI_SJ_NS4_8TiledMMAINS4_8MMA_AtomIJNS4_4SM904GMMA27MMA_64x16x16_F32BF16BF16_SSILNSN_5MajorE0ELSP_0ELNSN_7ScaleInE1ELSQ_1EEEEEENS4_6LayoutISC_NS5_IJNSA_ILi0EEESU_SU_EEEEENS5_IJNS4_10UnderscoreESX_SX_EEEEENS4_13SM90_TMA_LOADENS4_14ComposedLayoutINS4_7SwizzleILi3ELi4ELi3EEENS4_18smem_ptr_flag_bitsILi16EEENST_INS5_IJNSA_ILi8EEESF_EEENS5_IJSF_SB_EEEEEEEvNS4_8identityES10_S1A_vS1B_EENS_8epilogue10collective6detail29Sm90TmaWarpSpecializedAdapterINS1E_15DefaultEpilogueISI_SJ_SJ_NS1D_6thread17LinearCombinationISI_Li1EffLNS1I_9ScaleType4KindE0ELNS_15FloatRoundStyleE2ESI_EENS1_15EpilogueDefaultEEEEEvvEEEEvNT_6ParamsE:
[----:B------:R-:W0:Y:S02]  /*0000*/  LDC R1, c[0x0][0x28] ;  /* 0x00000a00ff017b82 */ /* 0x000e240000000800 */
[----:B0-----:R-:W-:Y:S01]  /*0010*/  VIADD R1, R1, 0xfffffff8 ;  /* 0xfffffff801017836 */ /* 0x001fe20000000000 */
[----:B------:R-:W0:Y:S01]  /*0020*/  S2R R4, SR_TID.X ;  /* 0x0000000000047919 */ /* 0x000e220000002100 */
[----:B------:R-:W-:Y:S01]  /*0030*/  ELECT P0, URZ, PT ;  /* 0x00000000003f782f */ /* 0x000fe20003800000 */
[----:B------:R-:W-:Y:S01]  /*0040*/  BSSY B0, `(.L_x_0) ;  /* 0x000000f000007945 */ /* 0x000fe20003800000 */
[--C-:B0-----:R-:W-:Y:S02]  /*0050*/  SHF.R.U32.HI R0, RZ, 0x5, R4.reuse ;  /* 0x00000005ff007819 */ /* 0x101fe40000011604 */
[----:B------:R-:W-:-:S03]  /*0060*/  SHF.R.U32.HI R5, RZ, 0x7, R4 ;  /* 0x00000007ff057819 */ /* 0x000fc60000011604 */
[----:B------:R-:W0:Y:S04]  /*0070*/  SHFL.IDX PT, R2, R0, RZ, 0x1f ;  /* 0x00001fff00027589 */ /* 0x000e2800000e0000 */
[----:B------:R1:W2:Y:S01]  /*0080*/  SHFL.IDX PT, R8, R5, RZ, 0x1f ;  /* 0x00001fff05087589 */ /* 0x0002a200000e0000 */
[----:B0-----:R-:W-:-:S13]  /*0090*/  ISETP.NE.OR P0, PT, R2, RZ, !P0 ;  /* 0x000000ff0200720c */ /* 0x001fda0004705670 */
[----:B-12---:R-:W-:Y:S05]  /*00a0*/  @P0 BRA `(.L_x_1) ;  /* 0x0000000000200947 */ /* 0x006fea0003800000 */
[----:B------:R-:W-:Y:S02]  /*00b0*/  ULDC.64 UR4, c[0x0][0x198] ;  /* 0x0000660000047ab9 */ /* 0x000fe40000000a00 */
[----:B------:R-:W-:Y:S02]  /*00c0*/  UIADD3 UR6, UP0, UR4, 0xf0, URZ ;  /* 0x000000f004067890 */ /* 0x000fe4000ff1e03f */
[----:B------:R-:W-:Y:S02]  /*00d0*/  UIADD3 UR4, UP1, UR4, 0x1f0, URZ ;  /* 0x000001f004047890 */ /* 0x000fe4000ff3e03f */
[----:B------:R-:W-:Y:S02]  /*00e0*/  UIADD3.X UR7, URZ, UR5, URZ, UP0, !UPT ;  /* 0x000000053f077290 */ /* 0x000fe400087fe43f */
[----:B------:R-:W-:-:S07]  /*00f0*/  UIADD3.X UR5, URZ, UR5, URZ, UP1, !UPT ;  /* 0x000000053f057290 */ /* 0x000fce0008ffe43f */
[----:B------:R0:W-:Y:S02]  /*0100*/  UTMACCTL.PF [UR6] ;  /* 0x00000000060079b9 */ /* 0x0001e40008040000 */
[----:B------:R0:W-:Y:S02]  /*0110*/  UTMACCTL.PF [UR4] ;  /* 0x00000000040079b9 */ /* 0x0001e40008040000 */
[----:B0-----:R-:W-:Y:S01]  /*0120*/  NOP ;  /* 0x0000000000007918 */ /* 0x001fe20000000000 */
.L_x_1:
[----:B------:R-:W-:Y:S05]  /*0130*/  BSYNC B0 ;  /* 0x0000000000007941 */ /* 0x000fea0003800000 */
.L_x_0:
[----:B------:R-:W0:Y:S02]  /*0140*/  SHFL.IDX PT, R3, R0, RZ, 0x1f ;  /* 0x00001fff00037589 */ /* 0x000e2400000e0000 */
[----:B0-----:R-:W-:-:S13]  /*0150*/  ISETP.NE.AND P0, PT, R3, RZ, PT ;  /* 0x000000ff0300720c */ /* 0x001fda0003f05270 */
[----:B------:R-:W-:Y:S05]  /*0160*/  @P0 BRA `(.L_x_2) ;  /* 0x0000000000700947 */ /* 0x000fea0003800000 */
[----:B------:R-:W0:Y:S01]  /*0170*/  S2UR UR8, SR_CgaCtaId ;  /* 0x00000000000879c3 */ /* 0x000e220000008800 */
[----:B------:R-:W-:Y:S01]  /*0180*/  UMOV UR4, 0x400 ;  /* 0x0000040000047882 */ /* 0x000fe20000000000 */
[----:B------:R-:W-:Y:S01]  /*0190*/  UMOV UR5, 0x1 ;  /* 0x0000000100057882 */ /* 0x000fe20000000000 */
[----:B------:R-:W-:Y:S01]  /*01a0*/  UMOV UR6, 0x80 ;  /* 0x0000008000067882 */ /* 0x000fe20000000000 */
[----:B------:R-:W-:Y:S01]  /*01b0*/  ELECT P0, URZ, PT ;  /* 0x00000000003f782f */ /* 0x000fe20003800000 */
[----:B------:R-:W-:-:S04]  /*01c0*/  UIADD3 UR6, -UR6, 0x100000, URZ ;  /* 0x0010000006067890 */ /* 0x000fc8000fffe13f */
[----:B------:R-:W-:Y:S02]  /*01d0*/  USHF.L.U32 UR7, UR6, 0xb, URZ ;  /* 0x0000000b06077899 */ /* 0x000fe4000800063f */
[----:B------:R-:W-:Y:S02]  /*01e0*/  USHF.L.U32 UR6, UR6, 0x1, URZ ;  /* 0x0000000106067899 */ /* 0x000fe4000800063f */
[----:B0-----:R-:W-:Y:S02]  /*01f0*/  ULEA UR8, UR8, UR4, 0x18 ;  /* 0x0000000408087291 */ /* 0x001fe4000f8ec03f */
[----:B------:R-:W-:-:S04]  /*0200*/  UIADD3 UR4, -UR5, 0x100000, URZ ;  /* 0x0010000005047890 */ /* 0x000fc8000fffe13f */
[----:B------:R-:W-:Y:S02]  /*0210*/  USHF.L.U32 UR5, UR4, 0xb, URZ ;  /* 0x0000000b04057899 */ /* 0x000fe4000800063f */
[----:B------:R-:W-:Y:S01]  /*0220*/  USHF.L.U32 UR4, UR4, 0x1, URZ ;  /* 0x0000000104047899 */ /* 0x000fe2000800063f */
[----:B------:R-:W0:Y:S11]  /*0230*/  FENCE.VIEW.ASYNC.S ;  /* 0x00000000000073c6 */ /* 0x000e360000000000 */
[----:B0-----:R0:W1:Y:S01]  /*0240*/  SYNCS.EXCH.64 URZ, [UR8], UR4 ;  /* 0x00000004083f75b2 */ /* 0x0010620008000100 */
[----:B------:R0:W2:Y:S01]  /*0250*/  SYNCS.EXCH.64 URZ, [UR8+0x38], UR6 ;  /* 0x00003806083f75b2 */ /* 0x0000a20008000100 */
[----:B------:R0:W3:Y:S01]  /*0260*/  SYNCS.EXCH.64 URZ, [UR8+0x8], UR4 ;  /* 0x00000804083f75b2 */ /* 0x0000e20008000100 */
[----:B------:R0:W4:Y:S01]  /*0270*/  SYNCS.EXCH.64 URZ, [UR8+0x40], UR6 ;  /* 0x00004006083f75b2 */ /* 0x0001220008000100 */
[----:B------:R0:W0:Y:S01]  /*0280*/  SYNCS.EXCH.64 URZ, [UR8+0x10], UR4 ;  /* 0x00001004083f75b2 */ /* 0x0000220008000100 */
        /* <DEDUP_REMOVED lines=9> */
[----:B------:R-:W-:Y:S01]  /*0320*/  NOP ;  /* 0x0000000000007918 */ /* 0x000fe20000000000 */
.L_x_2:
[----:B------:R-:W5:Y:S01]  /*0330*/  SHFL.IDX PT, R6, R0, RZ, 0x1f ;  /* 0x00001fff00067589 */ /* 0x000f6200000e0000 */
[----:B------:R-:W-:Y:S01]  /*0340*/  ELECT P0, URZ, PT ;  /* 0x00000000003f782f */ /* 0x000fe20003800000 */
[----:B------:R-:W-:Y:S01]  /*0350*/  NOP ;  /* 0x0000000000007918 */ /* 0x000fe20000000000 */
[----:B------:R-:W-:Y:S01]  /*0360*/  ELECT P1, URZ, PT ;  /* 0x00000000003f782f */ /* 0x000fe20003820000 */
[----:B------:R-:W1:Y:S01]  /*0370*/  SHFL.IDX PT, R3, R0, RZ, 0x1f ;  /* 0x00001fff00037589 */ /* 0x000e6200000e0000 */
[----:B0-----:R-:W-:Y:S01]  /*0380*/  UMOV UR4, 0x20 ;  /* 0x0000002000047882 */ /* 0x001fe20000000000 */
[----:B------:R-:W-:Y:S01]  /*0390*/  UMOV UR11, 0x80 ;  /* 0x00000080000b7882 */ /* 0x000fe20000000000 */
[----:B------:R-:W-:Y:S01]  /*03a0*/  NOP ;  /* 0x0000000000007918 */ /* 0x000fe20000000000 */
[C---:B------:R-:W-:Y:S01]  /*03b0*/  VIADD R33, R8.reuse, 0xffffffff ;  /* 0xffffffff08217836 */ /* 0x040fe20000000000 */
[----:B------:R-:W0:Y:S01]  /*03c0*/  SHFL.IDX PT, R5, R5, RZ, 0x1f ;  /* 0x00001fff05057589 */ /* 0x000e2200000e0000 */
[----:B------:R-:W-:Y:S01]  /*03d0*/  ULDC.64 UR44, c[0x0][0x208] ;  /* 0x00008200002c7ab9 */ /* 0x000fe20000000a00 */
[----:B------:R-:W-:-:S02]  /*03e0*/  ISETP.NE.AND P2, PT, R8, RZ, PT ;  /* 0x000000ff0800720c */ /* 0x000fc40003f45270 */
[----:B------:R-:W-:Y:S02]  /*03f0*/  ISETP.GE.U32.AND P3, PT, R33, 0x2, PT ;  /* 0x000000022100780c */ /* 0x000fe40003f66070 */
[----:B-----5:R-:W-:Y:S02]  /*0400*/  ISETP.NE.OR P0, PT, R6, RZ, !P0 ;  /* 0x000000ff0600720c */ /* 0x020fe40004705670 */
[----:B-1----:R-:W-:Y:S02]  /*0410*/  ISETP.NE.OR P1, PT, R3, RZ, !P1 ;  /* 0x000000ff0300720c */ /* 0x002fe40004f25670 */
[----:B------:R-:W-:-:S04]  /*0420*/  SHF.R.S32.HI R3, RZ, 0x1f, R2 ;  /* 0x0000001fff037819 */ /* 0x000fc80000011402 */
[----:B------:R-:W-:-:S05]  /*0430*/  LEA.HI R3, R3, R2, RZ, 0x2 ;  /* 0x0000000203037211 */ /* 0x000fca00078f10ff */
[----:B------:R-:W-:Y:S01]  /*0440*/  VOTEU.ALL UP0, P0 ;  /* 0x00000000003f7886 */ /* 0x000fe20000000000 */
[----:B------:R-:W-:Y:S01]  /*0450*/  LOP3.LUT R3, R3, 0xfffffffc, RZ, 0xc0, !PT ;  /* 0xfffffffc03037812 */ /* 0x000fe200078ec0ff */
[----:B------:R-:W-:-:S03]  /*0460*/  VOTEU.ALL UP1, P1 ;  /* 0x00000000003f7886 */ /* 0x000fc60000820000 */
[----:B------:R-:W1:Y:S01]  /*0470*/  @!UP0 S2UR UR7, SR_CgaCtaId ;  /* 0x00000000000789c3 */ /* 0x000e620000008800 */
[----:B------:R-:W-:Y:S01]  /*0480*/  @!UP0 UMOV UR6, 0x400 ;  /* 0x0000040000068882 */ /* 0x000fe20000000000 */
[----:B------:R-:W-:-:S04]  /*0490*/  @!UP0 UIADD3 UR4, -UR4, 0x100000, URZ ;  /* 0x0010000004048890 */ /* 0x000fc8000fffe13f */
[----:B------:R-:W-:Y:S02]  /*04a0*/  @!UP0 USHF.L.U32 UR5, UR4, 0xb, URZ ;  /* 0x0000000b04058899 */ /* 0x000fe4000800063f */
[----:B------:R-:W-:Y:S01]  /*04b0*/  @!UP0 USHF.L.U32 UR4, UR4, 0x1, URZ ;  /* 0x0000000104048899 */ /* 0x000fe2000800063f */
[----:B------:R-:W-:Y:S01]  /*04c0*/  IMAD.IADD R0, R2, 0x1, -R3 ;  /* 0x0000000102007824 */ /* 0x000fe200078e0a03 */
[----:B------:R-:W-:Y:S01]  /*04d0*/  @!UP1 UMOV UR9, 0x400 ;  /* 0x0000040000099882 */ /* 0x000fe20000000000 */
[----:B------:R-:W-:Y:S01]  /*04e0*/  VOTEU.ALL UP2, P1 ;  /* 0x00000000003f7886 */ /* 0x000fe20000840000 */
[----:B------:R-:W-:Y:S01]  /*04f0*/  VOTEU.ALL UP3, P1 ;  /* 0x00000000003f7886 */ /* 0x000fe20000860000 */
[----:B------:R-:W-:Y:S01]  /*0500*/  VOTEU.ALL UP4, P1 ;  /* 0x00000000003f7886 */ /* 0x000fe20000880000 */
[----:B------:R-:W5:Y:S01]  /*0510*/  @!UP1 S2UR UR10, SR_CgaCtaId ;  /* 0x00000000000a99c3 */ /* 0x000f620000008800 */
[----:B------:R-:W-:Y:S01]  /*0520*/  VOTEU.ALL UP5, P1 ;  /* 0x00000000003f7886 */ /* 0x000fe200008a0000 */
[----:B------:R-:W-:-:S04]  /*0530*/  SHF.R.S32.HI R3, RZ, 0x1f, R4 ;  /* 0x0000001fff037819 */ /* 0x000fc80000011404 */
[----:B------:R-:W-:-:S04]  /*0540*/  LEA.HI R3, R3, R4, RZ, 0x7 ;  /* 0x0000000403037211 */ /* 0x000fc800078f38ff */
[----:B------:R-:W-:-:S05]  /*0550*/  LOP3.LUT R3, R3, 0xffffff80, RZ, 0xc0, !PT ;  /* 0xffffff8003037812 */ /* 0x000fca00078ec0ff */
[----:B------:R-:W-:Y:S01]  /*0560*/  IMAD.IADD R3, R4, 0x1, -R3 ;  /* 0x0000000104037824 */ /* 0x000fe200078e0a03 */
[----:B-1----:R-:W-:Y:S02]  /*0570*/  @!UP0 ULEA UR8, UR7, UR6, 0x18 ;  /* 0x0000000607088291 */ /* 0x002fe4000f8ec03f */
[----:B------:R-:W-:-:S04]  /*0580*/  @!UP1 UIADD3 UR6, -UR11, 0x100000, URZ ;  /* 0x001000000b069890 */ /* 0x000fc8000fffe13f */
[----:B------:R-:W-:Y:S02]  /*0590*/  @!UP1 USHF.L.U32 UR7, UR6, 0xb, URZ ;  /* 0x0000000b06079899 */ /* 0x000fe4000800063f */
[----:B------:R-:W-:Y:S01]  /*05a0*/  @!UP1 USHF.L.U32 UR6, UR6, 0x1, URZ ;  /* 0x0000000106069899 */ /* 0x000fe2000800063f */
[----:B------:R-:W-:Y:S01]  /*05b0*/  VOTEU.ALL UP0, P0 ;  /* 0x00000000003f7886 */ /* 0x000fe20000000000 */
[----:B-----5:R-:W-:Y:S01]  /*05c0*/  @!UP1 ULEA UR9, UR10, UR9, 0x18 ;  /* 0x000000090a099291 */ /* 0x020fe2000f8ec03f */
[----:B------:R-:W-:Y:S02]  /*05d0*/  VOTEU.ALL UP1, P0 ;  /* 0x00000000003f7886 */ /* 0x000fe40000020000 */
[----:B------:R-:W-:Y:S01]  /*05e0*/  ULDC.64 UR10, c[0x0][0x598] ;  /* 0x00016600000a7ab9 */ /* 0x000fe20000000a00 */
[----:B------:R-:W-:Y:S01]  /*05f0*/  ISETP.NE.AND P0, PT, R0, 0x3, PT ;  /* 0x000000030000780c */ /* 0x000fe20003f05270 */
[----:B------:R-:W1:Y:S02]  /*0600*/  FENCE.VIEW.ASYNC.S ;  /* 0x00000000000073c6 */ /* 0x000e640000000000 */
[----:B-1----:R1:W2:Y:S01]  /*0610*/  @!UP0 SYNCS.EXCH.64 URZ, [UR8+0xa0], UR4 ;  /* 0x0000a004083f85b2 */ /* 0x0022a20008000100 */
[----:B------:R-:W-:-:S02]  /*0620*/  ISETP.NE.U32.AND P1, PT, RZ, UR10, PT ;  /* 0x0000000aff007c0c */ /* 0x000fc4000bf25070 */
[----:B------:R-:W-:Y:S02]  /*0630*/  ISETP.EQ.OR P0, PT, R0, RZ, !P0 ;  /* 0x000000ff0000720c */ /* 0x000fe40004702670 */
[----:B------:R-:W-:Y:S02]  /*0640*/  ISETP.NE.AND.EX P1, PT, RZ, UR11, PT, P1 ;  /* 0x0000000bff007c0c */ /* 0x000fe4000bf25310 */
[----:B------:R-:W-:-:S04]  /*0650*/  ISETP.EQ.AND P0, PT, R8, RZ, P0 ;  /* 0x000000ff0800720c */ /* 0x000fc80000702270 */
[----:B------:R-:W-:-:S04]  /*0660*/  SEL R16, RZ, 0x1, !P0 ;  /* 0x00000001ff107807 */ /* 0x000fc80004000000 */
[----:B------:R-:W-:Y:S01]  /*0670*/  SEL R16, R16, 0x2, P3 ;  /* 0x0000000210107807 */ /* 0x000fe20001800000 */
[----:B------:R1:W2:Y:S01]  /*0680*/  @!UP1 SYNCS.EXCH.64 URZ, [UR8+0xa8], UR4 ;  /* 0x0000a804083f95b2 */ /* 0x0002a20008000100 */
[----:B------:R-:W-:Y:S01]  /*0690*/  NOP ;  /* 0x0000000000007918 */ /* 0x000fe20000000000 */
[----:B------:R1:W2:Y:S01]  /*06a0*/  @!UP2 SYNCS.EXCH.64 URZ, [UR9+0x80], UR6 ;  /* 0x00008006093fa5b2 */ /* 0x0002a20008000100 */
[----:B------:R1:W2:Y:S01]  /*06b0*/  @!UP3 SYNCS.EXCH.64 URZ, [UR9+0x88], UR6 ;  /* 0x00008806093fb5b2 */ /* 0x0002a20008000100 */
[----:B------:R1:W2:Y:S01]  /*06c0*/  @!UP4 SYNCS.EXCH.64 URZ, [UR9+0x90], UR6 ;  /* 0x00009006093fc5b2 */ /* 0x0002a20008000100 */
[----:B------:R1:W2:Y:S01]  /*06d0*/  @!UP5 SYNCS.EXCH.64 URZ, [UR9+0x98], UR6 ;  /* 0x00009806093fd5b2 */ /* 0x0002a20008000100 */
[----:B------:R-:W-:Y:S01]  /*06e0*/  NOP ;  /* 0x0000000000007918 */ /* 0x000fe20000000000 */
[----:B--234-:R-:W-:Y:S06]  /*06f0*/  BAR.SYNC.DEFER_BLOCKING 0x0 ;  /* 0x0000000000007b1d */ /* 0x01cfec0000010000 */
[----:B01----:R-:W-:Y:S05]  /*0700*/  @!P1 BRA `(.L_x_3) ;  /* 0x00000000001c9947 */ /* 0x003fea0003800000 */
[----:B------:R-:W0:Y:S02]  /*0710*/  LDC.64 R6, c[0x0][0x598] ;  /* 0x00016600ff067b82 */ /* 0x000e240000000a00 */
[----:B0-----:R-:W2:Y:S02]  /*0720*/  LDG.E.64 R6, desc[UR44][R6.64] ;  /* 0x0000002c06067981 */ /* 0x001ea4000c1e1b00 */
[----:B--2---:R-:W-:-:S04]  /*0730*/  ISETP.NE.U32.AND P0, PT, R6, RZ, PT ;  /* 0x000000ff0600720c */ /* 0x004fc80003f05070 */
[----:B------:R-:W-:-:S13]  /*0740*/  ISETP.NE.AND.EX P0, PT, R7, RZ, PT, P0 ;  /* 0x000000ff0700720c */ /* 0x000fda0003f05300 */
[----:B------:R-:W-:Y:S05]  /*0750*/  @!P0 BRA `(.L_x_3) ;  /* 0x0000000000088947 */ /* 0x000fea0003800000 */
[----:B------:R1:W5:Y:S01]  /*0760*/  LD.E R112, desc[UR44][R6.64] ;  /* 0x0000002c06707980 */ /* 0x000362000c101900 */
[----:B------:R-:W-:Y:S05]  /*0770*/  BRA `(.L_x_4) ;  /* 0x0000000000247947 */ /* 0x000fea0003800000 */
.L_x_3:
[----:B------:R-:W-:Y:S02]  /*0780*/  ULDC.64 UR4, c[0x0][0x588] ;  /* 0x0001620000047ab9 */ /* 0x000fe40000000a00 */
[----:B------:R-:W-:-:S04]  /*0790*/  ISETP.NE.U32.AND P0, PT, RZ, UR4, PT ;  /* 0x00000004ff007c0c */ /* 0x000fc8000bf05070 */
[----:B------:R-:W-:-:S13]  /*07a0*/  ISETP.NE.AND.EX P0, PT, RZ, UR5, PT, P0 ;  /* 0x00000005ff007c0c */ /* 0x000fda000bf05300 */
[----:B------:R-:W-:Y:S05]  /*07b0*/  @!P0 BRA `(.L_x_5) ;  /* 0x00000000000c8947 */ /* 0x000fea0003800000 */
[----:B------:R-:W0:Y:S02]  /*07c0*/  LDC.64 R112, c[0x0][0x588] ;  /* 0x00016200ff707b82 */ /* 0x000e240000000a00 */
[----:B0-----:R0:W5:Y:S01]  /*07d0*/  LDG.E R112, desc[UR44][R112.64] ;  /* 0x0000002c70707981 */ /* 0x001162000c1e1900 */
[----:B------:R-:W-:Y:S05]  /*07e0*/  BRA `(.L_x_4) ;  /* 0x0000000000087947 */ /* 0x000fea0003800000 */
.L_x_5:
[----:B------:R-:W-:Y:S02]  /*07f0*/  ULDC UR4, c[0x0][0x580] ;  /* 0x0001600000047ab9 */ /* 0x000fe40000000800 */
[----:B------:R-:W-:-:S07]  /*0800*/  IMAD.U32 R112, RZ, RZ, UR4 ;  /* 0x00000004ff707e24 */ /* 0x000fce000f8e00ff */
.L_x_4:
[----:B------:R-:W-:Y:S02]  /*0810*/  ULDC.64 UR4, c[0x0][0x5a0] ;  /* 0x0001680000047ab9 */ /* 0x000fe40000000a00 */
[----:B------:R-:W-:-:S04]  /*0820*/  ISETP.NE.U32.AND P0, PT, RZ, UR4, PT ;  /* 0x00000004ff007c0c */ /* 0x000fc8000bf05070 */
[----:B------:R-:W-:-:S13]  /*0830*/  ISETP.NE.AND.EX P0, PT, RZ, UR5, PT, P0 ;  /* 0x00000005ff007c0c */ /* 0x000fda000bf05300 */
[----:B------:R-:W-:Y:S05]  /*0840*/  @!P0 BRA `(.L_x_6) ;  /* 0x00000000001c8947 */ /* 0x000fea0003800000 */
[----:B-1----:R-:W1:Y:S02]  /*0850*/  LDC.64 R6, c[0x0][0x5a0] ;  /* 0x00016800ff067b82 */ /* 0x002e640000000a00 */
[----:B-1----:R-:W2:Y:S02]  /*0860*/  LDG.E.64 R6, desc[UR44][R6.64] ;  /* 0x0000002c06067981 */ /* 0x002ea4000c1e1b00 */
[----:B--2---:R-:W-:-:S04]  /*0870*/  ISETP.NE.U32.AND P0, PT, R6, RZ, PT ;  /* 0x000000ff0600720c */ /* 0x004fc80003f05070 */
[----:B------:R-:W-:-:S13]  /*0880*/  ISETP.NE.AND.EX P0, PT, R7, RZ, PT, P0 ;  /* 0x000000ff0700720c */ /* 0x000fda0003f05300 */
[----:B------:R-:W-:Y:S05]  /*0890*/  @!P0 BRA `(.L_x_6) ;  /* 0x0000000000088947 */ /* 0x000fea0003800000 */
[----:B0-----:R2:W5:Y:S01]  /*08a0*/  LD.E R113, desc[UR44][R6.64] ;  /* 0x0000002c06717980 */ /* 0x001562000c101900 */
[----:B------:R-:W-:Y:S05]  /*08b0*/  BRA `(.L_x_7) ;  /* 0x0000000000247947 */ /* 0x000fea0003800000 */
.L_x_6:
[----:B------:R-:W-:Y:S02]  /*08c0*/  ULDC.64 UR4, c[0x0][0x590] ;  /* 0x0001640000047ab9 */ /* 0x000fe40000000a00 */
[----:B------:R-:W-:-:S04]  /*08d0*/  ISETP.NE.U32.AND P0, PT, RZ, UR4, PT ;  /* 0x00000004ff007c0c */ /* 0x000fc8000bf05070 */
[----:B------:R-:W-:-:S13]  /*08e0*/  ISETP.NE.AND.EX P0, PT, RZ, UR5, PT, P0 ;  /* 0x00000005ff007c0c */ /* 0x000fda000bf05300 */
[----:B------:R-:W-:Y:S05]  /*08f0*/  @!P0 BRA `(.L_x_8) ;  /* 0x00000000000c8947 */ /* 0x000fea0003800000 */
[----:B-1----:R-:W0:Y:S02]  /*0900*/  LDC.64 R6, c[0x0][0x590] ;  /* 0x00016400ff067b82 */ /* 0x002e240000000a00 */
[----:B0-----:R0:W5:Y:S01]  /*0910*/  LDG.E R113, desc[UR44][R6.64] ;  /* 0x0000002c06717981 */ /* 0x001162000c1e1900 */
[----:B------:R-:W-:Y:S05]  /*0920*/  BRA `(.L_x_7) ;  /* 0x0000000000087947 */ /* 0x000fea0003800000 */
.L_x_8:
[----:B------:R-:W-:Y:S02]  /*0930*/  ULDC UR4, c[0x0][0x584] ;  /* 0x0001610000047ab9 */ /* 0x000fe40000000800 */
[----:B0-----:R-:W-:-:S07]  /*0940*/  IMAD.U32 R113, RZ, RZ, UR4 ;  /* 0x00000004ff717e24 */ /* 0x001fce000f8e00ff */
.L_x_7:
[----:B------:R-:W3:Y:S01]  /*0950*/  LDC R2, c[0x0][0x65c] ;  /* 0x00019700ff027b82 */ /* 0x000ee20000000800 */
[----:B------:R-:W4:Y:S01]  /*0960*/  S2R R14, SR_CTAID.Y ;  /* 0x00000000000e7919 */ /* 0x000f220000002600 */
[----:B------:R-:W-:Y:S01]  /*0970*/  ULDC UR6, c[0x0][0x28c] ;  /* 0x0000a30000067ab9 */ /* 0x000fe20000000800 */
[----:B------:R-:W-:Y:S01]  /*0980*/  ISETP.NE.AND P0, PT, R8, 0x2, PT ;  /* 0x000000020800780c */ /* 0x000fe20003f05270 */
[----:B------:R-:W-:Y:S01]  /*0990*/  UIADD3 UR6, UR6, 0x3f, URZ ;  /* 0x0000003f06067890 */ /* 0x000fe2000fffe03f */
[----:B012---:R-:W0:Y:S01]  /*09a0*/  S2R R6, SR_CTAID.X ;  /* 0x0000000000067919 */ /* 0x007e220000002500 */
[----:B------:R-:W-:Y:S01]  /*09b0*/  IMAD.MOV.U32 R7, RZ, RZ, RZ ;  /* 0x000000ffff077224 */ /* 0x000fe200078e00ff */
[----:B------:R-:W-:Y:S01]  /*09c0*/  UMOV UR36, URZ ;  /* 0x0000003f00247c82 */ /* 0x000fe20008000000 */
[----:B------:R-:W-:Y:S01]  /*09d0*/  USHF.R.S32.HI UR7, URZ, 0x1f, UR6 ;  /* 0x0000001f3f077899 */ /* 0x000fe20008011406 */
[----:B------:R-:W-:Y:S01]  /*09e0*/  UMOV UR37, URZ ;  /* 0x0000003f00257c82 */ /* 0x000fe20008000000 */
[----:B------:R-:W-:-:S02]  /*09f0*/  ULDC.64 UR8, c[0x0][0x650] ;  /* 0x0001940000087ab9 */ /* 0x000fc40000000a00 */
[----:B------:R-:W-:-:S04]  /*0a00*/  ULEA.HI UR7, UR7, UR6, URZ, 0x6 ;  /* 0x0000000607077291 */ /* 0x000fc8000f8f303f */
[----:B------:R-:W-:Y:S01]  /*0a10*/  USHF.R.S32.HI UR38, URZ, 0x6, UR7 ;  /* 0x000000063f267899 */ /* 0x000fe20008011407 */
[----:B---3--:R-:W-:-:S13]  /*0a20*/  ISETP.NE.AND P1, PT, R2, 0x1, PT ;  /* 0x000000010200780c */ /* 0x008fda0003f25270 */
[----:B------:R-:W0:Y:S01]  /*0a30*/  @P1 LDC R19, c[0x0][0x10] ;  /* 0x00000400ff131b82 */ /* 0x000e220000000800 */
[----:B----4-:R-:W-:Y:S02]  /*0a40*/  @P1 IMAD.MOV.U32 R8, RZ, RZ, R14 ;  /* 0x000000ffff081224 */ /* 0x010fe400078e000e */
[----:B------:R-:W-:Y:S02]  /*0a50*/  @P1 IMAD.MOV.U32 R9, RZ, RZ, RZ ;  /* 0x000000ffff091224 */ /* 0x000fe400078e00ff */
[----:B------:R-:W-:-:S03]  /*0a60*/  @P1 IMAD.MOV.U32 R17, RZ, RZ, RZ ;  /* 0x000000ffff111224 */ /* 0x000fc600078e00ff */
[----:B------:R-:W1:Y:S01]  /*0a70*/  @!P1 LDC R11, c[0x0][0xc] ;  /* 0x00000300ff0b9b82 */ /* 0x000e620000000800 */
[----:B------:R-:W-:Y:S01]  /*0a80*/  ULDC UR4, c[0x0][0xc] ;  /* 0x0000030000047ab9 */ /* 0x000fe20000000800 */
[----:B------:R-:W-:Y:S02]  /*0a90*/  ULDC UR5, c[0x0][0x10] ;  /* 0x0000040000057ab9 */ /* 0x000fe40000000800 */
[----:B------:R-:W-:-:S04]  /*0aa0*/  UIMAD.WIDE.U32 UR4, UR4, UR5, URZ ;  /* 0x00000005040472a5 */ /* 0x000fc8000f8e003f */
[----:B------:R-:W2:Y:S01]  /*0ab0*/  LDC R2, c[0x0][0x14] ;  /* 0x00000500ff027b82 */ /* 0x000ea20000000800 */
[----:B0-----:R-:W-:-:S04]  /*0ac0*/  @P1 IMAD.WIDE.U32 R18, R6, R19, R8 ;  /* 0x0000001306121225 */ /* 0x001fc800078e0008 */
[----:B------:R-:W-:Y:S02]  /*0ad0*/  @P1 IMAD.IADD R17, R19, 0x1, R17 ;  /* 0x0000000113111824 */ /* 0x000fe400078e0211 */
[----:B-1----:R-:W-:-:S04]  /*0ae0*/  @!P1 IMAD.WIDE.U32 R8, R11, R14, R6 ;  /* 0x0000000e0b089225 */ /* 0x002fc800078e0006 */
[----:B------:R-:W-:Y:S02]  /*0af0*/  @!P1 IMAD.MOV.U32 R18, RZ, RZ, R8 ;  /* 0x000000ffff129224 */ /* 0x000fe400078e0008 */
[----:B------:R-:W-:Y:S02]  /*0b00*/  @!P1 IMAD.MOV.U32 R17, RZ, RZ, R9 ;  /* 0x000000ffff119224 */ /* 0x000fe400078e0009 */
[----:B--2---:R-:W-:-:S04]  /*0b10*/  IMAD.WIDE.U32 R12, R2, UR4, RZ ;  /* 0x00000004020c7c25 */ /* 0x004fc8000f8e00ff */
[----:B------:R-:W-:Y:S01]  /*0b20*/  IMAD R23, R2, UR5, RZ ;  /* 0x0000000502177c24 */ /* 0x000fe2000f8e02ff */
[----:B------:R0:W-:Y:S03]  /*0b30*/  STL.64 [R1], R12 ;  /* 0x0000000c01007387 */ /* 0x0001e60000100a00 */
[----:B------:R-:W-:Y:S01]  /*0b40*/  IMAD.IADD R23, R13, 0x1, R23 ;  /* 0x000000010d177824 */ /* 0x000fe200078e0217 */
[----:B------:R-:W-:Y:S06]  /*0b50*/  @P0 BRA `(.L_x_9) ;  /* 0x0000000000280947 */ /* 0x000fec0003800000 */
[----:B------:R-:W-:Y:S01]  /*0b60*/  UIMAD.WIDE.U32 UR4, UR38, 0x24924925, URZ ;  /* 0x24924925260478a5 */ /* 0x000fe2000f8e003f */
[----:B------:R-:W-:Y:S01]  /*0b70*/  IADD3 R18, P0, R18, R12, RZ ;  /* 0x0000000c12127210 */ /* 0x000fe20007f1e0ff */
[----:B------:R-:W-:Y:S02]  /*0b80*/  UISETP.GE.U32.AND UP0, UPT, UR38, 0x7, UPT ;  /* 0x000000072600788c */ /* 0x000fe4000bf06070 */
[----:B------:R-:W-:Y:S02]  /*0b90*/  UIADD3 UR4, -UR5, UR38, URZ ;  /* 0x0000002605047290 */ /* 0x000fe4000fffe13f */
[----:B------:R-:W-:Y:S01]  /*0ba0*/  IMAD.X R17, R23, 0x1, R17, P0 ;  /* 0x0000000117117824 */ /* 0x000fe200000e0611 */
[----:B------:R-:W-:Y:S01]  /*0bb0*/  UMOV UR37, URZ ;  /* 0x0000003f00257c82 */ /* 0x000fe20008000000 */
[----:B------:R-:W-:-:S04]  /*0bc0*/  ULEA.HI UR4, UR4, UR5, URZ, 0x1f ;  /* 0x0000000504047291 */ /* 0x000fc8000f8ff83f */
[----:B------:R-:W-:-:S04]  /*0bd0*/  USHF.R.U32.HI UR4, URZ, 0x2, UR4 ;  /* 0x000000023f047899 */ /* 0x000fc80008011604 */
[----:B------:R-:W-:Y:S02]  /*0be0*/  @UP0 ULOP3.LUT UR37, UR4, 0x1, URZ, 0xc0, !UPT ;  /* 0x0000000104250892 */ /* 0x000fe4000f8ec03f */
[----:B------:R-:W-:-:S12]  /*0bf0*/  UIMAD UR36, UR4, -0x7, UR38 ;  /* 0xfffffff9042478a4 */ /* 0x000fd8000f8e0226 */
.L_x_9:
[----:B------:R-:W-:Y:S01]  /*0c00*/  ISETP.GE.U32.AND P0, PT, R18, UR8, PT ;  /* 0x0000000812007c0c */ /* 0x000fe2000bf06070 */
[----:B------:R-:W-:Y:S01]  /*0c10*/  IMAD.MOV.U32 R19, RZ, RZ, -0x1 ;  /* 0xffffffffff137424 */ /* 0x000fe200078e00ff */
[----:B------:R-:W-:Y:S01]  /*0c20*/  PRMT R8, RZ, 0x7610, R8 ;  /* 0x00007610ff087816 */ /* 0x000fe20000000008 */
[----:B------:R-:W-:Y:S01]  /*0c30*/  IMAD.MOV.U32 R22, RZ, RZ, -0x1 ;  /* 0xffffffffff167424 */ /* 0x000fe200078e00ff */
[----:B------:R-:W-:Y:S01]  /*0c40*/  ISETP.GE.U32.AND.EX P0, PT, R17, UR9, PT, P0 ;  /* 0x0000000911007c0c */ /* 0x000fe2000bf06100 */
[----:B------:R-:W-:-:S12]  /*0c50*/  IMAD.MOV.U32 R2, RZ, RZ, -0x1 ;  /* 0xffffffffff027424 */ /* 0x000fd800078e00ff */
[----:B------:R-:W-:Y:S05]  /*0c60*/  @P0 BRA `(.L_x_10) ;  /* 0x00000004005c0947 */ /* 0x000fea0003800000 */
[----:B------:R-:W1:Y:S01]  /*0c70*/  LDC.64 R20, c[0x0][0x628] ;  /* 0x00018a00ff147b82 */ /* 0x000e620000000a00 */
[----:B------:R-:W-:Y:S02]  /*0c80*/  IMAD.MOV.U32 R8, RZ, RZ, R18 ;  /* 0x000000ffff087224 */ /* 0x000fe400078e0012 */
[----:B------:R-:W-:-:S05]  /*0c90*/  IMAD.MOV.U32 R9, RZ, RZ, R17 ;  /* 0x000000ffff097224 */ /* 0x000fca00078e0011 */
[----:B------:R-:W2:Y:S08]  /*0ca0*/  LDC R2, c[0x0][0x630] ;  /* 0x00018c00ff027b82 */ /* 0x000eb00000000800 */
[----:B------:R-:W3:Y:S01]  /*0cb0*/  LDC.64 R24, c[0x0][0x620] ;  /* 0x00018800ff187b82 */ /* 0x000ee20000000a00 */
[----:B-1----:R-:W-:-:S04]  /*0cc0*/  ISETP.NE.U32.AND P0, PT, R20, RZ, PT ;  /* 0x000000ff1400720c */ /* 0x002fc80003f05070 */
[----:B------:R-:W-:-:S13]  /*0cd0*/  ISETP.NE.AND.EX P0, PT, R21, RZ, PT, P0 ;  /* 0x000000ff1500720c */ /* 0x000fda0003f05300 */
[----:B--23--:R-:W-:Y:S05]  /*0ce0*/  @!P0 BRA `(.L_x_11) ;  /* 0x0000000000288947 */ /* 0x00cfea0003800000 */
[----:B0-----:R-:W0:Y:S02]  /*0cf0*/  LDC R13, c[0x0][0x634] ;  /* 0x00018d00ff0d7b82 */ /* 0x001e240000000800 */
[----:B0-----:R-:W-:-:S05]  /*0d00*/  IADD3 R13, P0, R18, R13, RZ ;  /* 0x0000000d120d7210 */ /* 0x001fca0007f1e0ff */
[----:B------:R-:W-:-:S04]  /*0d10*/  IMAD.X R15, RZ, RZ, R17, P0 ;  /* 0x000000ffff0f7224 */ /* 0x000fc800000e0611 */
[----:B------:R-:W-:-:S04]  /*0d20*/  IMAD.WIDE.U32 R8, R15, R20, RZ ;  /* 0x000000140f087225 */ /* 0x000fc800078e00ff */
[----:B------:R-:W-:-:S04]  /*0d30*/  IMAD.WIDE.U32 R10, P0, R13, R21, R8 ;  /* 0x000000150d0a7225 */ /* 0x000fc80007800008 */
[----:B------:R-:W-:-:S04]  /*0d40*/  IMAD.WIDE.U32 R8, R13, R20, RZ ;  /* 0x000000140d087225 */ /* 0x000fc800078e00ff */
[----:B------:R-:W-:Y:S01]  /*0d50*/  IMAD.X R13, RZ, RZ, RZ, P0 ;  /* 0x000000ffff0d7224 */ /* 0x000fe200000e06ff */
[----:B------:R-:W-:Y:S01]  /*0d60*/  IADD3 RZ, P0, R9, R10, RZ ;  /* 0x0000000a09ff7210 */ /* 0x000fe20007f1e0ff */
[----:B------:R-:W-:-:S04]  /*0d70*/  IMAD.MOV.U32 R12, RZ, RZ, R11 ;  /* 0x000000ffff0c7224 */ /* 0x000fc800078e000b */
[----:B------:R-:W-:-:S08]  /*0d80*/  IMAD.WIDE.U32.X R8, R15, R21, R12, P0 ;  /* 0x000000150f087225 */ /* 0x000fd000000e040c */
.L_x_11:
[-CC-:B------:R-:W-:Y:S01]  /*0d90*/  SHF.R.U64 R31, R8, R2.reuse, R9.reuse ;  /* 0x00000002081f7219 */ /* 0x180fe20000001209 */
[----:B0-----:R-:W0:Y:S01]  /*0da0*/  LDC R12, c[0x0][0x618] ;  /* 0x00018600ff0c7b82 */ /* 0x001e220000000800 */
[----:B------:R-:W-:Y:S01]  /*0db0*/  SHF.R.U32.HI R7, RZ, R2, R9 ;  /* 0x00000002ff077219 */ /* 0x000fe20000011609 */
[----:B------:R-:W-:Y:S01]  /*0dc0*/  ULDC UR4, c[0x0][0x150] ;  /* 0x0000540000047ab9 */ /* 0x000fe20000000800 */
[----:B------:R-:W-:Y:S01]  /*0dd0*/  IADD3 R11, P0, RZ, -R31, RZ ;  /* 0x8000001fff0b7210 */ /* 0x000fe20007f1e0ff */
[----:B------:R-:W-:Y:S01]  /*0de0*/  IMAD.MOV.U32 R19, RZ, RZ, R17 ;  /* 0x000000ffff137224 */ /* 0x000fe200078e0011 */
[----:B------:R-:W-:-:S03]  /*0df0*/  I2FP.F32.U32 R2, R6 ;  /* 0x0000000600027245 */ /* 0x000fc60000201000 */
[----:B------:R-:W1:Y:S01]  /*0e00*/  LDC.64 R26, c[0x0][0x640] ;  /* 0x00019000ff1a7b82 */ /* 0x000e620000000a00 */
[----:B------:R-:W-:Y:S02]  /*0e10*/  IMAD.X R13, RZ, RZ, ~R7, P0 ;  /* 0x000000ffff0d7224 */ /* 0x000fe400000e0e07 */
[----:B------:R-:W-:Y:S01]  /*0e20*/  FMUL R2, R2, UR4 ;  /* 0x0000000402027c20 */ /* 0x000fe20008400000 */
[----:B------:R-:W-:Y:S01]  /*0e30*/  IMAD.WIDE.U32 R8, R11, R24, R18 ;  /* 0x000000180b087225 */ /* 0x000fe200078e0012 */
[----:B------:R-:W-:-:S03]  /*0e40*/  ULDC UR4, c[0x0][0x154] ;  /* 0x0000550000047ab9 */ /* 0x000fc60000000800 */
[----:B------:R-:W-:Y:S01]  /*0e50*/  IMAD R10, R13, R24, RZ ;  /* 0x000000180d0a7224 */ /* 0x000fe200078e02ff */
[----:B------:R-:W2:Y:S01]  /*0e60*/  LDC R7, c[0x0][0x144] ;  /* 0x00005100ff077b82 */ /* 0x000ea20000000800 */
[----:B------:R-:W3:Y:S02]  /*0e70*/  F2I.U32.TRUNC.NTZ R2, R2 ;  /* 0x0000000200027305 */ /* 0x000ee4000020f000 */
[----:B------:R-:W-:-:S04]  /*0e80*/  IMAD R11, R11, R25, R10 ;  /* 0x000000190b0b7224 */ /* 0x000fc800078e020a */
[----:B------:R-:W-:Y:S01]  /*0e90*/  IMAD.IADD R9, R9, 0x1, R11 ;  /* 0x0000000109097824 */ /* 0x000fe200078e020b */
[----:B------:R-:W4:Y:S01]  /*0ea0*/  LDC R22, c[0x0][0x608] ;  /* 0x00018200ff167b82 */ /* 0x000f220000000800 */
[----:B------:R-:W-:-:S03]  /*0eb0*/  IMAD.MOV.U32 R11, RZ, RZ, -0x1 ;  /* 0xffffffffff0b7424 */ /* 0x000fc600078e00ff */
[--C-:B0-----:R-:W-:Y:S02]  /*0ec0*/  SHF.R.U64 R20, R8, R12, R9.reuse ;  /* 0x0000000c08147219 */ /* 0x101fe40000001209 */
[----:B------:R-:W-:Y:S02]  /*0ed0*/  I2FP.F32.U32 R8, R14 ;  /* 0x0000000e00087245 */ /* 0x000fe40000201000 */
[----:B------:R-:W0:Y:S01]  /*0ee0*/  LDC R24, c[0x0][0x658] ;  /* 0x00019600ff187b82 */ /* 0x000e220000000800 */
[----:B-1----:R-:W-:Y:S01]  /*0ef0*/  ISETP.NE.U32.AND P0, PT, R26, RZ, PT ;  /* 0x000000ff1a00720c */ /* 0x002fe20003f05070 */
[----:B---3--:R-:W-:Y:S02]  /*0f00*/  IMAD.MOV R10, RZ, RZ, -R2 ;  /* 0x000000ffff0a7224 */ /* 0x008fe400078e0a02 */
[----:B------:R-:W-:Y:S01]  /*0f10*/  FMUL R8, R8, UR4 ;  /* 0x0000000408087c20 */ /* 0x000fe20008400000 */
[----:B------:R-:W-:Y:S02]  /*0f20*/  SHF.R.U32.HI R9, RZ, R12, R9 ;  /* 0x0000000cff097219 */ /* 0x000fe40000011609 */
[----:B------:R-:W-:Y:S01]  /*0f30*/  ISETP.NE.AND.EX P0, PT, R27, RZ, PT, P0 ;  /* 0x000000ff1b00720c */ /* 0x000fe20003f05300 */
[----:B------:R1:W3:Y:S01]  /*0f40*/  F2I.U32.TRUNC.NTZ R15, R8 ;  /* 0x00000008000f7305 */ /* 0x0002e2000020f000 */
[----:B------:R-:W1:Y:S01]  /*0f50*/  LDC R19, c[0x0][0x148] ;  /* 0x00005200ff137b82 */ /* 0x000e620000000800 */
[----:B--2---:R-:W-:-:S07]  /*0f60*/  IMAD R2, R7, R10, R6 ;  /* 0x0000000a07027224 */ /* 0x004fce00078e0206 */
[----:B------:R-:W2:Y:S01]  /*0f70*/  LDC R25, c[0x0][0x600] ;  /* 0x00018000ff197b82 */ /* 0x000ea20000000800 */
[-CC-:B----4-:R-:W-:Y:S02]  /*0f80*/  SHF.R.U64 R32, R20, R22.reuse, R9.reuse ;  /* 0x0000001614207219 */ /* 0x190fe40000001209 */
[----:B------:R-:W-:Y:S01]  /*0f90*/  SHF.R.U32.HI R7, RZ, R22, R9 ;  /* 0x00000016ff077219 */ /* 0x000fe20000011609 */
[----:B------:R-:W-:-:S04]  /*0fa0*/  IMAD.MOV.U32 R9, RZ, RZ, 0x1 ;  /* 0x00000001ff097424 */ /* 0x000fc800078e00ff */
[----:B------:R-:W4:Y:S01]  /*0fb0*/  LDC R28, c[0x0][0x648] ;  /* 0x00019200ff1c7b82 */ /* 0x000f220000000800 */
[-C--:B0-----:R-:W-:Y:S02]  /*0fc0*/  SHF.L.U32 R6, R11, R24.reuse, RZ ;  /* 0x000000180b067219 */ /* 0x081fe400000006ff */
[--C-:B------:R-:W-:Y:S02]  /*0fd0*/  SHF.R.U64 R22, R32, R24, R7.reuse ;  /* 0x0000001820167219 */ /* 0x100fe40000001207 */
[----:B------:R-:W-:Y:S02]  /*0fe0*/  LOP3.LUT R13, RZ, R6, RZ, 0x33, !PT ;  /* 0x00000006ff0d7212 */ /* 0x000fe400078e33ff */
[-C--:B------:R-:W-:Y:S01]  /*0ff0*/  SHF.R.U32.HI R7, RZ, R24.reuse, R7 ;  /* 0x00000018ff077219 */ /* 0x080fe20000011607 */
[----:B------:R-:W0:Y:S01]  /*1000*/  LDC R29, c[0x0][0x638] ;  /* 0x00018e00ff1d7b82 */ /* 0x000e220000000800 */
[----:B------:R-:W-:Y:S01]  /*1010*/  SHF.L.U32 R12, R9, R24, RZ ;  /* 0x00000018090c7219 */ /* 0x000fe200000006ff */
[----:B------:R-:W-:-:S06]  /*1020*/  IMAD.MOV.U32 R6, RZ, RZ, R22 ;  /* 0x000000ffff067224 */ /* 0x000fcc00078e0016 */
[----:B------:R-:W0:Y:S01]  /*1030*/  LDC R30, c[0x0][0x610] ;  /* 0x00018400ff1e7b82 */ /* 0x000e220000000800 */
[----:B-1-3--:R-:W-:Y:S05]  /*1040*/  @!P0 BRA `(.L_x_12) ;  /* 0x0000000000288947 */ /* 0x00afea0003800000 */
[----:B------:R-:W1:Y:S02]  /*1050*/  LDC R11, c[0x0][0x64c] ;  /* 0x00019300ff0b7b82 */ /* 0x000e640000000800 */
[----:B-1----:R-:W-:-:S05]  /*1060*/  IADD3 R11, P0, R22, R11, RZ ;  /* 0x0000000b160b7210 */ /* 0x002fca0007f1e0ff */
        /* <DEDUP_REMOVED lines=8> */
.L_x_12:
[----:B----4-:R-:W-:Y:S01]  /*10f0*/  SHF.R.U64 R6, R6, R28, R7 ;  /* 0x0000001c06067219 */ /* 0x010fe20000001207 */
[----:B--2---:R-:W-:Y:S01]  /*1100*/  VIADD R7, R25, 0xffffffff ;  /* 0xffffffff19077836 */ /* 0x004fe20000000000 */
[----:B------:R-:W-:Y:S01]  /*1110*/  LOP3.LUT R13, R32, R13, RZ, 0xc0, !PT ;  /* 0x0000000d200d7212 */ /* 0x000fe200078ec0ff */
[----:B------:R-:W-:Y:S02]  /*1120*/  IMAD.MOV R15, RZ, RZ, -R15 ;  /* 0x000000ffff0f7224 */ /* 0x000fe400078e0a0f */
[----:B------:R-:W-:Y:S01]  /*1130*/  IMAD.MOV R8, RZ, RZ, -R6 ;  /* 0x000000ffff087224 */ /* 0x000fe200078e0a06 */
[----:B------:R-:W-:Y:S01]  /*1140*/  LOP3.LUT R7, R20, R7, RZ, 0xc0, !PT ;  /* 0x0000000714077212 */ /* 0x000fe200078ec0ff */
[----:B------:R-:W-:Y:S02]  /*1150*/  IMAD R13, R12, R6, R13 ;  /* 0x000000060c0d7224 */ /* 0x000fe400078e020d */
[----:B------:R-:W-:Y:S02]  /*1160*/  @P1 IMAD R2, R19, R15, R14 ;  /* 0x0000000f13021224 */ /* 0x000fe400078e020e */
[----:B0-----:R-:W-:-:S02]  /*1170*/  IMAD R6, R8, R29, R22 ;  /* 0x0000001d08067224 */ /* 0x001fc400078e0216 */
[----:B------:R-:W-:Y:S02]  /*1180*/  IMAD R2, R13, R30, R2 ;  /* 0x0000001e0d027224 */ /* 0x000fe400078e0202 */
[----:B------:R-:W-:Y:S02]  /*1190*/  IMAD R19, R6, R25, R7 ;  /* 0x0000001906137224 */ /* 0x000fe400078e0207 */
[----:B------:R-:W-:-:S03]  /*11a0*/  IMAD.MOV.U32 R8, RZ, RZ, 0x1 ;  /* 0x00000001ff087424 */ /* 0x000fc600078e00ff */
[----:B------:R-:W-:Y:S02]  /*11b0*/  SEL R22, R19, R2, !P1 ;  /* 0x0000000213167207 */ /* 0x000fe40004800000 */
[----:B------:R-:W-:Y:S01]  /*11c0*/  SEL R19, R2, R19, !P1 ;  /* 0x0000001302137207 */ /* 0x000fe20004800000 */
[----:B------:R-:W-:-:S07]  /*11d0*/  IMAD.MOV.U32 R2, RZ, RZ, R31 ;  /* 0x000000ffff027224 */ /* 0x000fce00078e001f */
.L_x_10:
[----:B------:R-:W-:Y:S05]  /*11e0*/  @!P2 BRA `(.L_x_13) ;  /* 0x000000900024a947 */ /* 0x000fea0003800000 */
[----:B------:R-:W-:-:S13]  /*11f0*/  ISETP.GT.U32.AND P0, PT, R33, 0x1, PT ;  /* 0x000000012100780c */ /* 0x000fda0003f04070 */
[----:B------:R-:W-:Y:S05]  /*1200*/  @P0 EXIT ;  /* 0x000000000000094d */ /* 0x000fea0003800000 */
.L_x_14:
[----:B------:R-:W-:-:S08]  /*1210*/  NOP ;  /* 0x0000000000007918 */ /* 0x000fd00000000000 */
[----:B------:R-:W1:Y:S02]  /*1220*/  USETMAXREG.TRY_ALLOC.CTAPOOL UP0, 0xe8 ;  /* 0x000000e8000079c8 */ /* 0x000e640008000600 */
[----:B-1----:R-:W-:-:S13]  /*1230*/  PLOP3.LUT P0, PT, PT, PT, UP0, 0x80, 0x0 ;  /* 0x000000000000781c */ /* 0x002fda0003f0f008 */
[----:B------:R-:W-:Y:S05]  /*1240*/  @!P0 BRA `(.L_x_14) ;  /* 0xfffffffc00f08947 */ /* 0x000fea000383ffff */
[----:B------:R-:W-:-:S13]  /*1250*/  LOP3.LUT P0, RZ, R8, 0xff, RZ, 0xc0, !PT ;  /* 0x000000ff08ff7812 */ /* 0x000fda000780c0ff */
[----:B------:R-:W-:Y:S05]  /*1260*/  @!P0 EXIT ;  /* 0x000000000000894d */ /* 0x000fea0003800000 */
[----:B------:R-:W1:Y:S01]  /*1270*/  S2UR UR4, SR_CgaCtaId ;  /* 0x00000000000479c3 */ /* 0x000e620000008800 */
[----:B------:R-:W-:Y:S01]  /*1280*/  VIADD R6, R5, 0xffffffff ;  /* 0xffffffff05067836 */ /* 0x000fe20000000000 */
[----:B------:R-:W-:Y:S01]  /*1290*/  SHF.R.S32.HI R0, RZ, 0x1f, R3 ;  /* 0x0000001fff007819 */ /* 0x000fe20000011403 */
[----:B------:R-:W-:Y:S01]  /*12a0*/  UMOV UR40, 0x400 ;  /* 0x0000040000287882 */ /* 0x000fe20000000000 */
[----:B------:R-:W-:Y:S01]  /*12b0*/  UISETP.LT.AND UP0, UPT, UR38, 0x1, UPT ;  /* 0x000000012600788c */ /* 0x000fe2000bf01270 */
[----:B------:R-:W-:Y:S01]  /*12c0*/  LOP3.LUT R123, R16, 0x1, RZ, 0xfc, !PT ;  /* 0x00000001107b7812 */ /* 0x000fe200078efcff */
[----:B------:R-:W-:Y:S01]  /*12d0*/  USHF.L.U32 UR39, UR38, 0x1, URZ ;  /* 0x0000000126277899 */ /* 0x000fe2000800063f */
[----:B------:R-:W-:Y:S01]  /*12e0*/  R2UR UR41, R6 ;  /* 0x00000000062972ca */ /* 0x000fe200000e0000 */
[----:B------:R-:W-:Y:S01]  /*12f0*/  USEL UR43, UR38, 0x1, UP0 ;  /* 0x00000001262b7887 */ /* 0x000fe20008000000 */
[CC--:B------:R-:W-:Y:S02]  /*1300*/  LEA.HI R4, R0.reuse, R3.reuse, RZ, 0x2 ;  /* 0x0000000300047211 */ /* 0x0c0fe400078f10ff */
[----:B------:R-:W-:Y:S01]  /*1310*/  LEA.HI R0, R0, R3, RZ, 0x5 ;  /* 0x0000000300007211 */ /* 0x000fe200078f28ff */
[----:B------:R-:W-:Y:S01]  /*1320*/  UIADD3 UR43, -UR43, UR38, URZ ;  /* 0x000000262b2b7290 */ /* 0x000fe2000fffe13f */
[----:B------:R-:W-:-:S02]  /*1330*/  SHF.R.S32.HI R114, RZ, 0x2, R4 ;  /* 0x00000002ff727819 */ /* 0x000fc40000011404 */
[----:B------:R-:W-:Y:S02]  /*1340*/  SHF.R.S32.HI R5, RZ, 0x1f, R4 ;  /* 0x0000001fff057819 */ /* 0x000fe40000011404 */
[----:B------:R-:W-:Y:S02]  /*1350*/  LOP3.LUT R116, R4, 0xfffffffc, RZ, 0xc0, !PT ;  /* 0xfffffffc04747812 */ /* 0x000fe400078ec0ff */
[----:B------:R-:W-:Y:S01]  /*1360*/  LEA.HI R5, R5, R114, RZ, 0x3 ;  /* 0x0000007205057211 */ /* 0x000fe200078f18ff */
[----:B------:R-:W-:Y:S01]  /*1370*/  USHF.L.U32 UR41, UR41, 0x3, URZ ;  /* 0x0000000329297899 */ /* 0x000fe2000800063f */
[----:B------:R-:W-:Y:S01]  /*1380*/  ISETP.NE.AND P0, PT, R6, RZ, PT ;  /* 0x000000ff0600720c */ /* 0x000fe20003f05270 */
[----:B------:R-:W-:Y:S01]  /*1390*/  IMAD.IADD R116, R3, 0x1, -R116 ;  /* 0x0000000103747824 */ /* 0x000fe200078e0a74 */
[----:B------:R-:W-:Y:S01]  /*13a0*/  LOP3.LUT R5, R5, 0xfffffff8, RZ, 0xc0, !PT ;  /* 0xfffffff805057812 */ /* 0x000fe200078ec0ff */
[----:B-1----:R-:W-:Y:S01]  /*13b0*/  ULEA UR40, UR4, UR40, 0x18 ;  /* 0x0000002804287291 */ /* 0x002fe2000f8ec03f */
[----:B------:R-:W-:Y:S01]  /*13c0*/  SEL R122, RZ, 0x1, P0 ;  /* 0x00000001ff7a7807 */ /* 0x000fe20000000000 */
[----:B------:R-:W-:Y:S01]  /*13d0*/  IMAD.U32 R120, RZ, RZ, UR41 ;  /* 0x00000029ff787e24 */ /* 0x000fe2000f8e00ff */
[----:B------:R-:W-:Y:S01]  /*13e0*/  ULDC UR4, c[0x0][0x284] ;  /* 0x0000a10000047ab9 */ /* 0x000fe20000000800 */
[----:B------:R-:W-:Y:S01]  /*13f0*/  IMAD.IADD R114, R114, 0x1, -R5 ;  /* 0x0000000172727824 */ /* 0x000fe200078e0a05 */
[----:B------:R-:W-:Y:S01]  /*1400*/  UIADD3 UR42, UR40, 0x80, URZ ;  /* 0x00000080282a7890 */ /* 0x000fe2000fffe03f */
[----:B------:R-:W-:-:S02]  /*1410*/  SHF.R.S32.HI R5, RZ, 0x5, R0 ;  /* 0x00000005ff057819 */ /* 0x000fc40000011400 */
[C---:B------:R-:W-:Y:S02]  /*1420*/  LOP3.LUT R118, R120.reuse, 0x8, RZ, 0xc0, !PT ;  /* 0x0000000878767812 */ /* 0x040fe400078ec0ff */
[--C-:B------:R-:W-:Y:S01]  /*1430*/  SHF.R.S32.HI R115, RZ, 0x1f, R114.reuse ;  /* 0x0000001fff737819 */ /* 0x100fe20000011472 */
[C-C-:B------:R-:W-:Y:S01]  /*1440*/  IMAD R117, R5.reuse, -0x10, -R114.reuse ;  /* 0xfffffff005757824 */ /* 0x140fe200078e0a72 */
[----:B------:R-:W-:Y:S01]  /*1450*/  LOP3.LUT R120, R120, 0x8, RZ, 0xc, !PT ;  /* 0x0000000878787812 */ /* 0x000fe200078e0cff */
[----:B------:R-:W-:Y:S01]  /*1460*/  IMAD.U32 R121, RZ, RZ, UR42 ;  /* 0x0000002aff797e24 */ /* 0x000fe2000f8e00ff */
[----:B------:R-:W-:Y:S01]  /*1470*/  LOP3.LUT R118, R118, 0x18, RZ, 0x3c, !PT ;  /* 0x0000001876767812 */ /* 0x000fe200078e3cff */
[----:B------:R-:W-:-:S04]  /*1480*/  IMAD.WIDE R114, R5, 0x10, R114 ;  /* 0x0000001005727825 */ /* 0x000fc800078e0272 */
[----:B------:R-:W-:Y:S02]  /*1490*/  VIADD R119, R121, UR41 ;  /* 0x0000002979777c36 */ /* 0x000fe40008000000 */
[----:B------:R-:W-:-:S07]  /*14a0*/  VIADD R117, R117, UR4 ;  /* 0x0000000475757c36 */ /* 0x000fce0008000000 */
.L_x_210:
[----:B------:R-:W-:Y:S01]  /*14b0*/  SHF.L.U32 R0, R122, 0x1f, RZ ;  /* 0x0000001f7a007819 */ /* 0x000fe200000006ff */
[----:B------:R-:W-:Y:S02]  /*14c0*/  ULDC UR4, c[0x0][0x28c] ;  /* 0x0000a30000047ab9 */ /* 0x000fe40000000800 */
[----:B------:R-:W-:Y:S01]  /*14d0*/  ISETP.LT.AND P1, PT, RZ, UR4, PT ;  /* 0x00000004ff007c0c */ /* 0x000fe2000bf21270 */
[----:B------:R-:W1:Y:S02]  /*14e0*/  SYNCS.PHASECHK.TRANS64.TRYWAIT P0, [R121+UR41], R0 ;  /* 0x00000000790075a7 */ /* 0x000e640008000169 */
[----:B-12---:R-:W-:Y:S10]  /*14f0*/  @!P0 BRA `(.L_x_15) ;  /* 0x0000009c00cc8947 */ /* 0x006ff40003800000 */
.L_x_235:
[----:B------:R-:W-:Y:S05]  /*1500*/  @P1 BRA `(.L_x_16) ;  /* 0x0000000000401947 */ /* 0x000fea0003800000 */
[----:B-1----:R-:W-:Y:S01]  /*1510*/  MOV R0, 0x0 ;  /* 0x0000000000007802 */ /* 0x002fe20000000f00 */
[----:B------:R-:W-:Y:S01]  /*1520*/  ULDC.64 UR4, c[0x4][0x68] ;  /* 0x01001a0000047ab9 */ /* 0x000fe20000000a00 */
[----:B------:R-:W-:Y:S01]  /*1530*/  ULDC.64 UR6, c[0x4][0x8] ;  /* 0x0100020000067ab9 */ /* 0x000fe20000000a00 */
[----:B------:R-:W-:Y:S01]  /*1540*/  IMAD.U32 R4, RZ, RZ, UR4 ;  /* 0x00000004ff047e24 */ /* 0x000fe2000f8e00ff */
[----:B------:R1:W2:Y:S01]  /*1550*/  LDC.64 R14, c[0x4][R0] ;  /* 0x01000000000e7b82 */ /* 0x0002a20000000a00 */
[----:B------:R-:W-:Y:S01]  /*1560*/  IMAD.U32 R5, RZ, RZ, UR5 ;  /* 0x00000005ff057e24 */ /* 0x000fe2000f8e00ff */
[----:B------:R-:W-:Y:S01]  /*1570*/  ULDC.64 UR4, c[0x4][0x70] ;  /* 0x01001c0000047ab9 */ /* 0x000fe20000000a00 */
[----:B------:R-:W-:Y:S02]  /*1580*/  IMAD.U32 R10, RZ, RZ, UR6 ;  /* 0x00000006ff0a7e24 */ /* 0x000fe4000f8e00ff */
[----:B------:R-:W-:Y:S02]  /*1590*/  IMAD.U32 R6, RZ, RZ, UR4 ;  /* 0x00000004ff067e24 */ /* 0x000fe4000f8e00ff */
[----:B------:R-:W-:-:S02]  /*15a0*/  IMAD.U32 R7, RZ, RZ, UR5 ;  /* 0x00000005ff077e24 */ /* 0x000fc4000f8e00ff */
[----:B------:R-:W-:Y:S02]  /*15b0*/  IMAD.U32 R11, RZ, RZ, UR7 ;  /* 0x00000007ff0b7e24 */ /* 0x000fe4000f8e00ff */
[----:B------:R-:W-:Y:S02]  /*15c0*/  IMAD.MOV.U32 R8, RZ, RZ, 0x1e1 ;  /* 0x000001e1ff087424 */ /* 0x000fe400078e00ff */
[----:B0-----:R-:W-:Y:S02]  /*15d0*/  IMAD.MOV.U32 R12, RZ, RZ, 0x1 ;  /* 0x00000001ff0c7424 */ /* 0x001fe400078e00ff */
[----:B-1----:R-:W-:-:S07]  /*15e0*/  IMAD.MOV.U32 R13, RZ, RZ, RZ ;  /* 0x000000ffff0d7224 */ /* 0x002fce00078e00ff */
[----:B------:R-:W-:-:S07]  /*15f0*/  LEPC R20, `(.L_x_16) ;  /* 0x000000001014794e */ /* 0x000fce0000000000 */
[----:B--2--5:R-:W-:Y:S05]  /*1600*/  CALL.ABS.NOINC R14 ;  /* 0x000000000e007343 */ /* 0x024fea0003c00000 */
.L_x_16:
[----:B------:R-:W-:-:S13]  /*1610*/  ISETP.NE.AND P0, PT, R123, 0x3, PT ;  /* 0x000000037b00780c */ /* 0x000fda0003f05270 */
[----:B------:R-:W-:Y:S05]  /*1620*/  @!P0 BRA `(.L_x_17) ;  /* 0x0000000000048947 */ /* 0x000fea0003800000 */
[----:B------:R-:W-:Y:S01]  /*1630*/  BPT.TRAP 0x1 ;  /* 0x000000040000795c */ /* 0x000fe20000300000 */
.L_x_17:
[----:B------:R-:W-:Y:S02]  /*1640*/  IMAD.U32 R3, RZ, RZ, UR36 ;  /* 0x00000024ff037e24 */ /* 0x000fe4000f8e00ff */
[----:B-1----:R-:W-:-:S03]  /*1650*/  IMAD.U32 R0, RZ, RZ, UR37 ;  /* 0x00000025ff007e24 */ /* 0x002fc6000f8e00ff */
[----:B------:R-:W-:Y:S02]  /*1660*/  LEA R3, R3, UR40, 0x3 ;  /* 0x0000002803037c11 */ /* 0x000fe4000f8e18ff */
[----:B------:R-:W-:-:S04]  /*1670*/  SHF.L.U32 R0, R0, 0x1f, RZ ;  /* 0x0000001f00007819 */ /* 0x000fc800000006ff */
[----:B------:R1:W2:Y:S01]  /*1680*/  SYNCS.PHASECHK.TRANS64.TRYWAIT P1, [R3+URZ], R0 ;  /* 0x00000000030075a7 */ /* 0x0002a2000802017f */
[----:B------:R-:W-:Y:S05]  /*1690*/  @!P0 BRA `(.L_x_18) ;  /* 0x0000000000048947 */ /* 0x000fea0003800000 */
[----:B------:R-:W-:Y:S01]  /*16a0*/  BPT.TRAP 0x1 ;  /* 0x000000040000795c */ /* 0x000fe20000300000 */
.L_x_18:
[----:B------:R-:W-:-:S05]  /*16b0*/  IMAD.U32 R4, RZ, RZ, UR43 ;  /* 0x0000002bff047e24 */ /* 0x000fca000f8e00ff */
[----:B------:R-:W-:Y:S01]  /*16c0*/  ISETP.GE.AND P2, PT, R4, 0x1, PT ;  /* 0x000000010400780c */ /* 0x000fe20003f46270 */
[----:B--2---:R-:W-:-:S12]  /*16d0*/  @P1 BRA `(.L_x_19) ;  /* 0x0000000000081947 */ /* 0x004fd80003800000 */
[----:B------:R-:W2:Y:S02]  /*16e0*/  SYNCS.PHASECHK.TRANS64.TRYWAIT P1, [R3+URZ], R0 ;  /* 0x00000000030075a7 */ /* 0x000ea4000802017f */
[----:B--2---:R-:W-:Y:S05]  /*16f0*/  @!P1 BRA `(.L_x_20) ;  /* 0x0000009c00609947 */ /* 0x004fea0003800000 */
.L_x_19:
[----:B------:R-:W-:Y:S05]  /*1700*/  WARPSYNC.ALL ;  /* 0x0000000000007948 */ /* 0x000fea0003800000 */
[----:B------:R-:W-:Y:S01]  /*1710*/  UIADD3 UR4, UR40, 0x180, URZ ;  /* 0x0000018028047890 */ /* 0x000fe2000fffe03f */
[----:B------:R-:W-:Y:S01]  /*1720*/  WARPGROUP.ARRIVE ;  /* 0x00000000000079c5 */ /* 0x000fe20000000000 */
[----:B------:R-:W-:Y:S02]  /*1730*/  UIADD3 UR5, UR40, 0xe180, URZ ;  /* 0x0000e18028057890 */ /* 0x000fe4000fffe03f */
[----:B------:R-:W-:Y:S02]  /*1740*/  USHF.R.U32.HI UR4, URZ, 0x4, UR4 ;  /* 0x000000043f047899 */ /* 0x000fe40008011604 */
[----:B------:R-:W-:-:S02]  /*1750*/  USHF.R.U32.HI UR5, URZ, 0x4, UR5 ;  /* 0x000000043f057899 */ /* 0x000fc40008011605 */
[----:B------:R-:W-:Y:S02]  /*1760*/  ULOP3.LUT UR4, UR4, 0x3fff, URZ, 0xc0, !UPT ;  /* 0x00003fff04047892 */ /* 0x000fe4000f8ec03f */
[----:B------:R-:W-:Y:S02]  /*1770*/  ULOP3.LUT UR5, UR5, 0x3fff, URZ, 0xc0, !UPT ;  /* 0x00003fff05057892 */ /* 0x000fe4000f8ec03f */
[----:B------:R-:W-:Y:S02]  /*1780*/  ULOP3.LUT UR4, UR4, 0x10000, URZ, 0xfc, !UPT ;  /* 0x0001000004047892 */ /* 0x000fe4000f8efc3f */
[----:B------:R-:W-:Y:S02]  /*1790*/  ULOP3.LUT UR5, UR5, 0x10000, URZ, 0xfc, !UPT ;  /* 0x0001000005057892 */ /* 0x000fe4000f8efc3f */
[----:B------:R-:W-:Y:S02]  /*17a0*/  ULEA UR8, UR36, UR4, 0x9 ;  /* 0x0000000424087291 */ /* 0x000fe4000f8e483f */
[----:B------:R-:W-:Y:S01]  /*17b0*/  UIMAD UR6, UR36, 0x580, UR5 ;  /* 0x00000580240678a4 */ /* 0x000fe2000f8e0205 */
[----:B------:R-:W-:Y:S01]  /*17c0*/  UMOV UR9, 0x40000040 ;  /* 0x4000004000097882 */ /* 0x000fe20000000000 */
[----:B------:R-:W-:-:S02]  /*17d0*/  UMOV UR11, 0x40000040 ;  /* 0x40000040000b7882 */ /* 0x000fc40000000000 */
[----:B------:R-:W-:Y:S01]  /*17e0*/  UIADD3 UR14, UR6, 0x80, URZ ;  /* 0x00000080060e7890 */ /* 0x000fe2000fffe03f */
[----:B------:R-:W-:Y:S02]  /*17f0*/  UMOV UR12, UR8 ;  /* 0x00000008000c7c82 */ /* 0x000fe40008000000 */
[----:B------:R-:W-:Y:S01]  /*1800*/  UMOV UR10, UR6 ;  /* 0x00000006000a7c82 */ /* 0x000fe20008000000 */
[----:B------:R-:W-:Y:S01]  /*1810*/  UMOV UR13, UR9 ;  /* 0x00000009000d7c82 */ /* 0x000fe20008000000 */
[----:B------:R-:W-:Y:S01]  /*1820*/  HGMMA.64x16x16.F32.BF16 R104, gdesc[UR8], RZ, !UPT, gsb0 ;  /* 0x00200000086879f0 */ /* 0x000fe2000c0018ff */
[----:B------:R-:W-:Y:S01]  /*1830*/  UMOV UR15, 0x40000040 ;  /* 0x40000040000f7882 */ /* 0x000fe20000000000 */
[----:B------:R-:W-:Y:S02]  /*1840*/  UIADD3 UR7, UR6, 0x100, URZ ;  /* 0x0000010006077890 */ /* 0x000fe4000fffe03f */
[----:B------:R-:W-:Y:S02]  /*1850*/  UIADD3 UR10, UR6, 0x180, URZ ;  /* 0x00000180060a7890 */ /* 0x000fe4000fffe03f */
[----:B------:R-:W-:Y:S01]  /*1860*/  UIADD3 UR11, UR6, 0x200, URZ ;  /* 0x00000200060b7890 */ /* 0x000fe2000fffe03f */
[----:B------:R-:W-:-:S02]  /*1870*/  WARPGROUP.DEPBAR.LE gsb0, 0x0 ;  /* 0x00008000000079c5 */ /* 0x000fc40000010000 */
[----:B------:R-:W-:-:S06]  /*1880*/  WARPGROUP.ARRIVE ;  /* 0x00000000000079c5 */ /* 0x000fcc0000000000 */
[----:B------:R-:W-:Y:S01]  /*1890*/  HGMMA.64x16x16.F32.BF16 R96, gdesc[UR12], RZ, !UPT, gsb0 ;  /* 0x002000000c6079f0 */ /* 0x000fe2000c0018ff */
[----:B------:R-:W-:Y:S01]  /*18a0*/  UMOV UR12, UR8 ;  /* 0x00000008000c7c82 */ /* 0x000fe20008000000 */
[----:B------:R-:W-:Y:S01]  /*18b0*/  UMOV UR13, UR9 ;  /* 0x00000009000d7c82 */ /* 0x000fe20008000000 */
[----:B------:R-:W-:Y:S01]  /*18c0*/  UMOV UR14, UR7 ;  /* 0x00000007000e7c82 */ /* 0x000fe20008000000 */
[----:B------:R-:W-:Y:S01]  /*18d0*/  UMOV UR15, 0x40000040 ;  /* 0x40000040000f7882 */ /* 0x000fe20000000000 */
[----:B------:R-:W-:Y:S01]  /*18e0*/  UIADD3 UR7, UR6, 0x280, URZ ;  /* 0x0000028006077890 */ /* 0x000fe2000fffe03f */
[----:B------:R-:W-:Y:S02]  /*18f0*/  WARPGROUP.DEPBAR.LE gsb0, 0x0 ;  /* 0x00008000000079c5 */ /* 0x000fe40000010000 */
        /* <DEDUP_REMOVED lines=63> */
[----:B------:R-:W-:Y:S01]  /*1cf0*/  UMOV UR11, 0x40000040 ;  /* 0x40000040000b7882 */ /* 0x000fe20000000000 */
[----:B------:R-:W-:Y:S02]  /*1d00*/  WARPGROUP.DEPBAR.LE gsb0, 0x0 ;  /* 0x00008000000079c5 */ /* 0x000fe40000010000 */
[----:B------:R-:W-:-:S06]  /*1d10*/  WARPGROUP.ARRIVE ;  /* 0x00000000000079c5 */ /* 0x000fcc0000000000 */
[----:B------:R-:W-:Y:S01]  /*1d20*/  HGMMA.64x16x16.F32.BF16 R24, gdesc[UR12], RZ, !UPT, gsb0 ;  /* 0x002000000c1879f0 */ /* 0x000fe2000c0018ff */
[----:B------:R-:W-:Y:S02]  /*1d30*/  UIADD3 UR12, UR8, 0x2, URZ ;  /* 0x00000002080c7890 */ /* 0x000fe4000fffe03f */
[----:B------:R-:W-:Y:S01]  /*1d40*/  UIADD3 UR14, UR6, 0x2, URZ ;  /* 0x00000002060e7890 */ /* 0x000fe2000fffe03f */
[----:B------:R-:W-:Y:S01]  /*1d50*/  UMOV UR13, 0x40000040 ;  /* 0x40000040000d7882 */ /* 0x000fe20000000000 */
[----:B------:R-:W-:Y:S01]  /*1d60*/  UMOV UR15, 0x40000040 ;  /* 0x40000040000f7882 */ /* 0x000fe20000000000 */
[----:B------:R-:W-:Y:S02]  /*1d70*/  WARPGROUP.DEPBAR.LE gsb0, 0x0 ;  /* 0x00008000000079c5 */ /* 0x000fe40000010000 */
[----:B------:R-:W-:-:S06]  /*1d80*/  WARPGROUP.ARRIVE ;  /* 0x00000000000079c5 */ /* 0x000fcc0000000000 */
[----:B------:R-:W-:Y:S01]  /*1d90*/  HGMMA.64x16x16.F32.BF16 R104, gdesc[UR12], R104, gsb0 ;  /* 0x002000000c6879f0 */ /* 0x000fe20008001868 */
[----:B------:R-:W-:Y:S01]  /*1da0*/  UMOV UR14, UR7 ;  /* 0x00000007000e7c82 */ /* 0x000fe20008000000 */
[----:B------:R-:W-:Y:S01]  /*1db0*/  UMOV UR15, 0x40000040 ;  /* 0x40000040000f7882 */ /* 0x000fe20000000000 */
[----:B------:R-:W-:Y:S01]  /*1dc0*/  UIADD3 UR7, UR6, 0x202, URZ ;  /* 0x0000020206077890 */ /* 0x000fe2000fffe03f */
        /* <DEDUP_REMOVED lines=57> */
[----:B------:R-:W-:Y:S02]  /*2160*/  UIADD3 UR12, UR8, 0x4, URZ ;  /* 0x00000004080c7890 */ /* 0x000fe4000fffe03f */
[----:B------:R-:W-:Y:S01]  /*2170*/  UIADD3 UR14, UR6, 0x4, URZ ;  /* 0x00000004060e7890 */ /* 0x000fe2000fffe03f */
[----:B------:R-:W-:Y:S01]  /*2180*/  UMOV UR13, 0x40000040 ;  /* 0x40000040000d7882 */ /* 0x000fe20000000000 */
        /* <DEDUP_REMOVED lines=102> */
[----:B------:R-:W-:Y:S02]  /*27f0*/  UIADD3 UR13, UR6, 0x486, URZ ;  /* 0x00000486060d7890 */ /* 0x000fe4000fffe03f */
[----:B------:R-:W-:Y:S01]  /*2800*/  UIADD3 UR6, UR6, 0x506, URZ ;  /* 0x0000050606067890 */ /* 0x000fe2000fffe03f */
[----:B------:R-:W-:Y:S02]  /*2810*/  WARPGROUP.DEPBAR.LE gsb0, 0x0 ;  /* 0x00008000000079c5 */ /* 0x000fe40000010000 */
[----:B------:R-:W-:-:S06]  /*2820*/  WARPGROUP.ARRIVE ;  /* 0x00000000000079c5 */ /* 0x000fcc0000000000 */
[----:B------:R-:W-:Y:S01]  /*2830*/  HGMMA.64x16x16.F32.BF16 R56, gdesc[UR8], R56, gsb0 ;  /* 0x00200000083879f0 */ /* 0x000fe20008001838 */
[----:B------:R-:W-:Y:S01]  /*2840*/  UMOV UR10, UR7 ;  /* 0x00000007000a7c82 */ /* 0x000fe20008000000 */
[----:B------:R-:W-:Y:S01]  /*2850*/  UMOV UR11, 0x40000040 ;  /* 0x40000040000b7882 */ /* 0x000fe20000000000 */
        /* <DEDUP_REMOVED lines=17> */
[----:B------:R-:W-:Y:S03]  /*2970*/  HGMMA.64x16x16.F32.BF16 R24, gdesc[UR8], R24, gsb0 ;  /* 0x00200000081879f0 */ /* 0x000fe60008001818 */
[----:B------:R-:W-:Y:S02]  /*2980*/  WARPGROUP.DEPBAR.LE gsb0, 0x0 ;  /* 0x00008000000079c5 */ /* 0x000fe40000010000 */
[----:B------:R-:W-:Y:S05]  /*2990*/  @!P2 BRA `(.L_x_21) ;  /* 0x0000001000d0a947 */ /* 0x000fea0003800000 */
[----:B------:R-:W-:Y:S01]  /*29a0*/  UIADD3 UR7, UR36, 0x1, URZ ;  /* 0x0000000124077890 */ /* 0x000fe2000fffe03f */
[----:B-12---:R-:W-:-:S03]  /*29b0*/  IMAD.U32 R0, RZ, RZ, UR43 ;  /* 0x0000002bff007e24 */ /* 0x006fc6000f8e00ff */
[----:B------:R-:W-:-:S04]  /*29c0*/  UISETP.NE.AND UP0, UPT, UR7, 0x7, UPT ;  /* 0x000000070700788c */ /* 0x000fc8000bf05270 */
[----:B------:R-:W-:Y:S02]  /*29d0*/  USEL UR6, URZ, 0x1, UP0 ;  /* 0x000000013f067887 */ /* 0x000fe40008000000 */
[----:B------:R-:W-:Y:S02]  /*29e0*/  USEL UR7, UR7, URZ, UP0 ;  /* 0x0000003f07077287 */ /* 0x000fe40008000000 */
[----:B------:R-:W-:-:S06]  /*29f0*/  ULOP3.LUT UR6, UR37, UR6, URZ, 0x3c, !UPT ;  /* 0x0000000625067292 */ /* 0x000fcc000f8e3c3f */
[----:B------:R-:W-:Y:S01]  /*2a00*/  IMAD.U32 R5, RZ, RZ, UR6 ;  /* 0x00000006ff057e24 */ /* 0x000fe2000f8e00ff */
[----:B------:R-:W-:-:S06]  /*2a10*/  UMOV UR6, UR36 ;  /* 0x0000002400067c82 */ /* 0x000fcc0008000000 */
.L_x_28:
[----:B-12---:R-:W-:Y:S05]  /*2a20*/  @!P0 BRA `(.L_x_22) ;  /* 0x0000000000048947 */ /* 0x006fea0003800000 */
[----:B------:R-:W-:Y:S01]  /*2a30*/  BPT.TRAP 0x1 ;  /* 0x000000040000795c */ /* 0x000fe20000300000 */
.L_x_22:
[----:B------:R-:W-:Y:S01]  /*2a40*/  ULEA UR8, UR7, UR40, 0x3 ;  /* 0x0000002807087291 */ /* 0x000fe2000f8e183f */
[----:B------:R-:W-:-:S08]  /*2a50*/  SHF.L.U32 R3, R5, 0x1f, RZ ;  /* 0x0000001f05037819 */ /* 0x000fd000000006ff */
[----:B------:R1:W2:Y:S01]  /*2a60*/  SYNCS.PHASECHK.TRANS64.TRYWAIT P1, [UR8], R3 ;  /* 0x00000003ff0075a7 */ /* 0x0002a20008020148 */
[----:B------:R-:W-:Y:S05]  /*2a70*/  @!P0 BRA `(.L_x_23) ;  /* 0x0000000000048947 */ /* 0x000fea0003800000 */
[----:B------:R-:W-:Y:S01]  /*2a80*/  BPT.TRAP 0x1 ;  /* 0x000000040000795c */ /* 0x000fe20000300000 */
.L_x_23:
[----:B--2---:R-:W-:Y:S05]  /*2a90*/  @P1 BRA `(.L_x_24) ;  /* 0x0000000000081947 */ /* 0x004fea0003800000 */
[----:B------:R-:W2:Y:S02]  /*2aa0*/  SYNCS.PHASECHK.TRANS64.TRYWAIT P1, [UR8], R3 ;  /* 0x00000003ff0075a7 */ /* 0x000ea40008020148 */
[----:B--2---:R-:W-:Y:S05]  /*2ab0*/  @!P1 BRA `(.L_x_25) ;  /* 0x0000008800849947 */ /* 0x004fea0003800000 */
.L_x_24:
[----:B------:R-:W-:Y:S01]  /*2ac0*/  ULEA UR10, UR7, UR4, 0x9 ;  /* 0x00000004070a7291 */ /* 0x000fe2000f8e483f */
[----:B------:R-:W-:Y:S01]  /*2ad0*/  WARPGROUP.ARRIVE ;  /* 0x00000000000079c5 */ /* 0x000fe20000000000 */
[----:B------:R-:W-:Y:S01]  /*2ae0*/  UIMAD UR8, UR7, 0x580, UR5 ;  /* 0x00000580070878a4 */ /* 0x000fe2000f8e0205 */
[----:B------:R-:W-:Y:S01]  /*2af0*/  UMOV UR13, 0x40000040 ;  /* 0x40000040000d7882 */ /* 0x000fe20000000000 */
[----:B------:R-:W-:Y:S02]  /*2b00*/  UMOV UR15, 0x40000040 ;  /* 0x40000040000f7882 */ /* 0x000fe40000000000 */
[----:B------:R-:W-:Y:S01]  /*2b10*/  UIADD3 UR9, UR8, 0x80, URZ ;  /* 0x0000008008097890 */ /* 0x000fe2000fffe03f */
[----:B------:R-:W-:Y:S02]  /*2b20*/  UMOV UR12, UR10 ;  /* 0x0000000a000c7c82 */ /* 0x000fe40008000000 */
[----:B------:R-:W-:Y:S01]  /*2b30*/  UMOV UR14, UR8 ;  /* 0x00000008000e7c82 */ /* 0x000fe20008000000 */
[----:B------:R-:W-:Y:S01]  /*2b40*/  UIADD3 UR11, UR8, 0x100, URZ ;  /* 0x00000100080b7890 */ /* 0x000fe2000fffe03f */
[----:B------:R-:W-:Y:S01]  /*2b50*/  HGMMA.64x16x16.F32.BF16 R104, gdesc[UR12], R104, gsb0 ;  /* 0x002000000c6879f0 */ /* 0x000fe20008001868 */
[----:B------:R-:W-:Y:S01]  /*2b60*/  UMOV UR15, 0x40000040 ;  /* 0x40000040000f7882 */ /* 0x000fe20000000000 */
[----:B------:R-:W-:Y:S01]  /*2b70*/  UMOV UR14, UR9 ;  /* 0x00000009000e7c82 */ /* 0x000fe20008000000 */
[----:B------:R-:W-:-:S02]  /*2b80*/  UIADD3 UR16, UR8, 0x180, URZ ;  /* 0x0000018008107890 */ /* 0x000fc4000fffe03f */
        /* <DEDUP_REMOVED lines=258> */
[----:B------:R-:W-:Y:S01]  /*3bb0*/  BPT.TRAP 0x1 ;  /* 0x000000040000795c */ /* 0x000fe20000300000 */
.L_x_26:
[----:B------:R-:W-:Y:S01]  /*3bc0*/  ULEA UR8, UR6, UR40, 0x3 ;  /* 0x0000002806087291 */ /* 0x000fe2000f8e183f */
[----:B------:R-:W-:-:S03]  /*3bd0*/  ISETP.GT.U32.AND P1, PT, R16, 0x1, PT ;  /* 0x000000011000780c */ /* 0x000fc60003f24070 */
[----:B------:R-:W-:-:S04]  /*3be0*/  UIADD3 UR8, UR8, 0x38, URZ ;  /* 0x0000003808087890 */ /* 0x000fc8000fffe03f */
[----:B------:R-:W-:-:S09]  /*3bf0*/  UPRMT UR8, URZ, 0x654, UR8 ;  /* 0x000006543f087896 */ /* 0x000fd20008000008 */
[----:B------:R-:W-:Y:S01]  /*3c00*/  SYNCS.ARRIVE.TRANS64.RED.A1T0 RZ, [UR8], RZ ;  /* 0x000000ffffff79a7 */ /* 0x000fe20008100408 */
[----:B------:R-:W-:Y:S05]  /*3c10*/  @P1 BRA `(.L_x_27) ;  /* 0x0000000000041947 */ /* 0x000fea0003800000 */
[----:B------:R-:W-:Y:S01]  /*3c20*/  BPT.TRAP 0x1 ;  /* 0x000000040000795c */ /* 0x000fe20000300000 */
.L_x_27:
[----:B------:R-:W-:Y:S01]  /*3c30*/  UIADD3 UR7, UR7, 0x1, URZ ;  /* 0x0000000107077890 */ /* 0x000fe2000fffe03f */
[C---:B------:R-:W-:Y:S01]  /*3c40*/  ISETP.GT.AND P1, PT, R0.reuse, 0x1, PT ;  /* 0x000000010000780c */ /* 0x040fe20003f24270 */
[----:B------:R-:W-:Y:S01]  /*3c50*/  UIADD3 UR6, UR6, 0x1, URZ ;  /* 0x0000000106067890 */ /* 0x000fe2000fffe03f */
[----:B------:R-:W-:Y:S01]  /*3c60*/  VIADD R0, R0, 0xffffffff ;  /* 0xffffffff00007836 */ /* 0x000fe20000000000 */
[----:B------:R-:W-:Y:S02]  /*3c70*/  UISETP.NE.AND UP0, UPT, UR7, 0x7, UPT ;  /* 0x000000070700788c */ /* 0x000fe4000bf05270 */
[----:B------:R-:W-:Y:S02]  /*3c80*/  UISETP.NE.AND UP1, UPT, UR6, 0x7, UPT ;  /* 0x000000070600788c */ /* 0x000fe4000bf25270 */
[----:B------:R-:W-:Y:S02]  /*3c90*/  USEL UR8, URZ, 0x1, UP0 ;  /* 0x000000013f087887 */ /* 0x000fe40008000000 */
[----:B------:R-:W-:-:S02]  /*3ca0*/  USEL UR7, UR7, URZ, UP0 ;  /* 0x0000003f07077287 */ /* 0x000fc40008000000 */
[----:B------:R-:W-:Y:S02]  /*3cb0*/  USEL UR6, UR6, URZ, UP1 ;  /* 0x0000003f06067287 */ /* 0x000fe40008800000 */
[----:B------:R-:W-:Y:S01]  /*3cc0*/  LOP3.LUT R5, R5, UR8, RZ, 0x3c, !PT ;  /* 0x0000000805057c12 */ /* 0x000fe2000f8e3cff */
[----:B------:R-:W-:Y:S09]  /*3cd0*/  @P1 BRA `(.L_x_28) ;  /* 0xffffffec00501947 */ /* 0x000ff2000383ffff */
.L_x_21:
[----:B-12---:R-:W1:Y:S01]  /*3ce0*/  LDC R0, c[0x0][0x28c] ;  /* 0x0000a300ff007b82 */ /* 0x006e620000000800 */
[----:B------:R2:W-:Y:S01]  /*3cf0*/  SYNCS.ARRIVE.TRANS64.A1T0 RZ, [R120+UR42], RZ ;  /* 0x000000ff78ff79a7 */ /* 0x0005e2000810002a */
[----:B-1----:R-:W-:-:S13]  /*3d00*/  ISETP.GE.AND P1, PT, R0, 0x1, PT ;  /* 0x000000010000780c */ /* 0x002fda0003f26270 */
[----:B--2---:R-:W-:Y:S05]  /*3d10*/  @!P1 BRA `(.L_x_29) ;  /* 0x00000000003c9947 */ /* 0x004fea0003800000 */
[----:B------:R-:W-:Y:S05]  /*3d20*/  @!P0 BRA `(.L_x_30) ;  /* 0x0000000000048947 */ /* 0x000fea0003800000 */
[----:B------:R-:W-:Y:S01]  /*3d30*/  BPT.TRAP 0x1 ;  /* 0x000000040000795c */ /* 0x000fe20000300000 */
.L_x_30:
[----:B------:R-:W-:Y:S01]  /*3d40*/  UIADD3 UR6, UR43, UR36, URZ ;  /* 0x000000242b067290 */ /* 0x000fe2000fffe03f */
[----:B------:R-:W-:-:S03]  /*3d50*/  ISETP.GT.U32.AND P0, PT, R16, 0x1, PT ;  /* 0x000000011000780c */ /* 0x000fc60003f04070 */
[----:B------:R-:W-:-:S04]  /*3d60*/  UIMAD.WIDE.U32 UR4, UR6, 0x24924925, URZ ;  /* 0x24924925060478a5 */ /* 0x000fc8000f8e003f */
[----:B------:R-:W-:-:S04]  /*3d70*/  UIADD3 UR4, UR6, -UR5, URZ ;  /* 0x8000000506047290 */ /* 0x000fc8000fffe03f */
[----:B------:R-:W-:-:S04]  /*3d80*/  ULEA.HI UR4, UR4, UR5, URZ, 0x1f ;  /* 0x0000000504047291 */ /* 0x000fc8000f8ff83f */
[----:B------:R-:W-:-:S04]  /*3d90*/  USHF.R.U32.HI UR4, URZ, 0x2, UR4 ;  /* 0x000000023f047899 */ /* 0x000fc80008011604 */
[----:B------:R-:W-:-:S04]  /*3da0*/  UIMAD UR4, UR4, -0x7, UR6 ;  /* 0xfffffff9040478a4 */ /* 0x000fc8000f8e0206 */
[----:B------:R-:W-:-:S04]  /*3db0*/  ULEA UR4, UR4, UR40, 0x3 ;  /* 0x0000002804047291 */ /* 0x000fc8000f8e183f */
[----:B------:R-:W-:-:S04]  /*3dc0*/  UIADD3 UR4, UR4, 0x38, URZ ;  /* 0x0000003804047890 */ /* 0x000fc8000fffe03f */
[----:B------:R-:W-:-:S09]  /*3dd0*/  UPRMT UR4, URZ, 0x654, UR4 ;  /* 0x000006543f047896 */ /* 0x000fd20008000004 */
[----:B------:R-:W-:Y:S01]  /*3de0*/  SYNCS.ARRIVE.TRANS64.RED.A1T0 RZ, [UR4], RZ ;  /* 0x000000ffffff79a7 */ /* 0x000fe20008100404 */
[----:B------:R-:W-:Y:S05]  /*3df0*/  @P0 BRA `(.L_x_29) ;  /* 0x0000000000040947 */ /* 0x000fea0003800000 */
[----:B------:R-:W-:Y:S01]  /*3e00*/  BPT.TRAP 0x1 ;  /* 0x000000040000795c */ /* 0x000fe20000300000 */
.L_x_29:
[----:B------:R-:W-:Y:S01]  /*3e10*/  SHF.L.U32 R0, R122, 0x1f, RZ ;  /* 0x0000001f7a007819 */ /* 0x000fe200000006ff */
[----:B------:R-:W-:Y:S01]  /*3e20*/  UIADD3 UR36, UR39, UR36, URZ ;  /* 0x0000002427247290 */ /* 0x000fe2000fffe03f */
[----:B------:R-:W1:Y:S01]  /*3e30*/  LDC R9, c[0x0][0x288] ;  /* 0x0000a200ff097b82 */ /* 0x000e620000000800 */
[----:B------:R-:W-:Y:S01]  /*3e40*/  UISETP.GE.U32.AND UP1, UPT, UR39, 0x7, UPT ;  /* 0x000000072700788c */ /* 0x000fe2000bf26070 */
[----:B------:R-:W-:Y:S01]  /*3e50*/  IMAD.SHL.U32 R10, R116, 0x2, RZ ;  /* 0x00000002740a7824 */ /* 0x000fe200078e00ff */
[----:B------:R-:W-:Y:S02]  /*3e60*/  UISETP.GT.U32.AND UP0, UPT, UR36, 0x6, UPT ;  /* 0x000000062400788c */ /* 0x000fe4000bf04070 */
[----:B------:R-:W-:Y:S02]  /*3e70*/  UIMAD.WIDE.U32 UR4, UR36, 0x24924925, URZ ;  /* 0x24924925240478a5 */ /* 0x000fe4000f8e003f */
[----:B------:R-:W-:Y:S01]  /*3e80*/  UISETP.LT.U32.AND UP0, UPT, UR39, 0x7, UP0 ;  /* 0x000000072700788c */ /* 0x000fe20008701070 */
[----:B------:R-:W2:Y:S01]  /*3e90*/  SYNCS.PHASECHK.TRANS64.TRYWAIT P0, [R121+UR41+0x10], R0 ;  /* 0x00001000790075a7 */ /* 0x000ea20008000169 */
[----:B------:R-:W-:Y:S01]  /*3ea0*/  UIADD3 UR4, UR36, -UR5, URZ ;  /* 0x8000000524047290 */ /* 0x000fe2000fffe03f */
[----:B------:R-:W-:Y:S01]  /*3eb0*/  SHF.R.S32.HI R11, RZ, 0x1f, R10 ;  /* 0x0000001fff0b7819 */ /* 0x000fe2000001140a */
[----:B------:R-:W-:-:S02]  /*3ec0*/  USEL UR6, URZ, 0x1, !UP0 ;  /* 0x000000013f067887 */ /* 0x000fc4000c000000 */
[----:B------:R-:W-:Y:S02]  /*3ed0*/  ULEA.HI UR4, UR4, UR5, URZ, 0x1f ;  /* 0x0000000504047291 */ /* 0x000fe4000f8ff83f */
[----:B------:R-:W-:Y:S02]  /*3ee0*/  ULOP3.LUT UR37, UR37, UR6, URZ, 0x3c, !UPT ;  /* 0x0000000625257292 */ /* 0x000fe4000f8e3c3f */
[----:B------:R-:W-:-:S04]  /*3ef0*/  USHF.R.U32.HI UR4, URZ, 0x2, UR4 ;  /* 0x000000023f047899 */ /* 0x000fc80008011604 */
[----:B------:R-:W-:Y:S02]  /*3f00*/  @UP1 ULOP3.LUT UR37, UR37, 0x1, UR4, 0x78, !UPT ;  /* 0x0000000125251892 */ /* 0x000fe4000f8e7804 */
[----:B------:R-:W-:Y:S01]  /*3f10*/  UIMAD UR36, UR4, -0x7, UR36 ;  /* 0xfffffff9042478a4 */ /* 0x000fe2000f8e0224 */
[----:B-12---:R-:W-:Y:S11]  /*3f20*/  @!P0 BRA `(.L_x_31) ;  /* 0x0000007400808947 */ /* 0x006ff60003800000 */
.L_x_236:
[----:B------:R-:W-:Y:S01]  /*3f30*/  IMAD.SHL.U32 R8, R19, 0x40, RZ ;  /* 0x0000004013087824 */ /* 0x000fe200078e00ff */
[----:B------:R-:W-:Y:S01]  /*3f40*/  ULDC UR6, c[0x0][0x284] ;  /* 0x0000a10000067ab9 */ /* 0x000fe20000000800 */
[----:B0-----:R-:W-:Y:S01]  /*3f50*/  IMAD R12, R22, 0xb0, RZ ;  /* 0x000000b0160c7824 */ /* 0x001fe200078e02ff */
[----:B------:R-:W-:Y:S01]  /*3f60*/  SHF.R.S32.HI R21, RZ, 0x1f, R2 ;  /* 0x0000001fff157819 */ /* 0x000fe20000011402 */
[----:B------:R-:W-:Y:S01]  /*3f70*/  ULDC.64 UR4, c[0x0][0x5d0] ;  /* 0x0001740000047ab9 */ /* 0x000fe20000000a00 */
[----:B------:R-:W-:Y:S01]  /*3f80*/  ISETP.GE.AND P0, PT, R8, UR6, PT ;  /* 0x0000000608007c0c */ /* 0x000fe2000bf06270 */
[----:B------:R-:W-:Y:S01]  /*3f90*/  IMAD.WIDE.U32 R4, R2, UR4, R10 ;  /* 0x0000000402047c25 */ /* 0x000fe2000f8e000a */
[----:B------:R-:W-:Y:S02]  /*3fa0*/  SHF.R.S32.HI R13, RZ, 0x1f, R12 ;  /* 0x0000001fff0d7819 */ /* 0x000fe4000001140c */
[C---:B------:R-:W-:Y:S01]  /*3fb0*/  ISETP.GE.OR P0, PT, R12.reuse, R9, P0 ;  /* 0x000000090c00720c */ /* 0x040fe20000706670 */
[----:B------:R-:W-:Y:S01]  /*3fc0*/  IMAD R3, R21, UR4, RZ ;  /* 0x0000000415037c24 */ /* 0x000fe2000f8e02ff */
[----:B------:R-:W-:-:S03]  /*3fd0*/  IADD3 R6, P1, R12, R4, RZ ;  /* 0x000000040c067210 */ /* 0x000fc60007f3e0ff */
[----:B------:R-:W-:-:S05]  /*3fe0*/  IMAD R3, R2, UR5, R3 ;  /* 0x0000000502037c24 */ /* 0x000fca000f8e0203 */
[----:B------:R-:W-:-:S03]  /*3ff0*/  IADD3.X R7, R13, R5, R3, P1, !PT ;  /* 0x000000050d077210 */ /* 0x000fc60000ffe403 */
[----:B------:R-:W-:Y:S05]  /*4000*/  @P0 BRA `(.L_x_32) ;  /* 0x0000005800ec0947 */ /* 0x000fea0003800000 */
[----:B------:R-:W0:Y:S01]  /*4010*/  LDC.64 R4, c[0x0][0x5c8] ;  /* 0x00017200ff047b82 */ /* 0x000e220000000a00 */
[----:B-----5:R-:W-:Y:S01]  /*4020*/  FSETP.NEU.AND P0, PT, R113, RZ, PT ;  /* 0x000000ff7100720b */ /* 0x020fe20003f0d000 */
[----:B------:R-:W-:Y:S01]  /*4030*/  IMAD R3, R116, -0x2, R9 ;  /* 0xfffffffe74037824 */ /* 0x000fe200078e0209 */
[----:B------:R-:W-:Y:S01]  /*4040*/  BSSY B0, `(.L_x_32) ;  /* 0x00005b7000007945 */ /* 0x000fe20003800000 */
[----:B------:R-:W-:-:S04]  /*4050*/  IMAD.WIDE R128, R19, 0x40, R114 ;  /* 0x0000004013807825 */ /* 0x000fc800078e0272 */
[----:B-1----:R-:W-:Y:S02]  /*4060*/  IMAD.IADD R0, R3, 0x1, -R12 ;  /* 0x0000000103007824 */ /* 0x002fe400078e0a0c */
[----:B------:R-:W-:-:S03]  /*4070*/  IMAD.IADD R3, R117, 0x1, -R8 ;  /* 0x0000000175037824 */ /* 0x000fc600078e0a08 */
[----:B------:R-:W-:-:S04]  /*4080*/  ISETP.GT.AND P1, PT, R0, RZ, PT ;  /* 0x000000ff0000720c */ /* 0x000fc80003f24270 */
[----:B------:R-:W-:Y:S01]  /*4090*/  ISETP.GT.AND P2, PT, R3, RZ, P1 ;  /* 0x000000ff0300720c */ /* 0x000fe20000f44270 */
[-C--:B0-----:R-:W-:Y:S02]  /*40a0*/  IMAD R8, R129, R4.reuse, RZ ;  /* 0x0000000481087224 */ /* 0x081fe400078e02ff */
[----:B------:R-:W-:-:S04]  /*40b0*/  IMAD.WIDE.U32 R6, R128, R4, R6 ;  /* 0x0000000480067225 */ /* 0x000fc800078e0006 */
[----:B------:R-:W-:-:S04]  /*40c0*/  IMAD R9, R128, R5, R8 ;  /* 0x0000000580097224 */ /* 0x000fc800078e0208 */
[----:B------:R-:W-:Y:S01]  /*40d0*/  IMAD.IADD R137, R7, 0x1, R9 ;  /* 0x0000000107897824 */ /* 0x000fe200078e0209 */
[----:B------:R-:W-:Y:S06]  /*40e0*/  @!P0 BRA `(.L_x_33) ;  /* 0x0000003c00088947 */ /* 0x000fec0003800000 */
[----:B------:R-:W0:Y:S01]  /*40f0*/  LDC.64 R130, c[0x0][0x5b8] ;  /* 0x00016e00ff827b82 */ /* 0x000e220000000a00 */
[----:B------:R-:W-:-:S07]  /*4100*/  ULDC.64 UR4, c[0x0][0x5c0] ;  /* 0x0001700000047ab9 */ /* 0x000fce0000000a00 */
[----:B------:R-:W1:Y:S08]  /*4110*/  LDC.64 R134, c[0x0][0x5b0] ;  /* 0x00016c00ff867b82 */ /* 0x000e700000000a00 */
[----:B------:R-:W2:Y:S01]  /*4120*/  LDC.64 R14, c[0x0][0x5a8] ;  /* 0x00016a00ff0e7b82 */ /* 0x000ea20000000a00 */
[-C--:B0-----:R-:W-:Y:S02]  /*4130*/  IMAD R7, R21, R130.reuse, RZ ;  /* 0x0000008215077224 */ /* 0x081fe400078e02ff */
[----:B------:R-:W-:-:S04]  /*4140*/  IMAD.WIDE.U32 R8, R2, R130, R10 ;  /* 0x0000008202087225 */ /* 0x000fc800078e000a */
[----:B------:R-:W-:Y:S01]  /*4150*/  IMAD R131, R2, R131, R7 ;  /* 0x0000008302837224 */ /* 0x000fe200078e0207 */
[----:B------:R-:W-:Y:S01]  /*4160*/  IADD3 R20, P0, R12, R8, RZ ;  /* 0x000000080c147210 */ /* 0x000fe20007f1e0ff */
[----:B-1----:R-:W-:-:S03]  /*4170*/  IMAD R7, R129, R134, RZ ;  /* 0x0000008681077224 */ /* 0x002fc600078e02ff */
[----:B------:R-:W-:Y:S01]  /*4180*/  IADD3.X R21, R13, R9, R131, P0, !PT ;  /* 0x000000090d157210 */ /* 0x000fe200007fe483 */
[C---:B------:R-:W-:Y:S02]  /*4190*/  IMAD R133, R128.reuse, R135, R7 ;  /* 0x0000008780857224 */ /* 0x040fe400078e0207 */
[----:B------:R-:W-:-:S04]  /*41a0*/  IMAD.WIDE.U32 R8, R128, R134, R20 ;  /* 0x0000008680087225 */ /* 0x000fc800078e0014 */
[----:B------:R-:W-:Y:S01]  /*41b0*/  IMAD.IADD R7, R9, 0x1, R133 ;  /* 0x0000000109077824 */ /* 0x000fe200078e0285 */
[----:B--2---:R-:W-:-:S04]  /*41c0*/  LEA R124, P0, R8, R14, 0x1 ;  /* 0x0000000e087c7211 */ /* 0x004fc800078008ff */
[----:B------:R-:W-:-:S05]  /*41d0*/  LEA.HI.X R125, R8, R15, R7, 0x1, P0 ;  /* 0x0000000f087d7211 */ /* 0x000fca00000f0c07 */
[----:B------:R0:W2:Y:S01]  /*41e0*/  @P2 LDG.E.LTC128B.U16 R19, desc[UR44][R124.64] ;  /* 0x0000002c7c132981 */ /* 0x0000a2000c1e1520 */
[----:B------:R-:W-:Y:S01]  /*41f0*/  IMAD.WIDE.U32 R8, R128, R134, R12 ;  /* 0x0000008680087225 */ /* 0x000fe200078e000c */
[----:B------:R-:W-:Y:S02]  /*4200*/  BSSY B1, `(.L_x_34) ;  /* 0x0000014000017945 */ /* 0x000fe40003800000 */
[----:B------:R-:W-:-:S04]  /*4210*/  IADD3 R126, P0, R10, R8, RZ ;  /* 0x000000080a7e7210 */ /* 0x000fc80007f1e0ff */
[----:B------:R-:W-:Y:S01]  /*4220*/  IADD3.X R127, R11, R133, R9, P0, !PT ;  /* 0x000000850b7f7210 */ /* 0x000fe200007fe409 */
[C---:B0-----:R-:W-:Y:S01]  /*4230*/  IMAD.SHL.U32 R124, R134.reuse, 0x8, RZ ;  /* 0x00000008867c7824 */ /* 0x041fe200078e00ff */
[----:B------:R-:W-:Y:S01]  /*4240*/  SHF.L.U64.HI R125, R134, 0x3, R135 ;  /* 0x00000003867d7819 */ /* 0x000fe20000010287 */
[----:B------:R-:W-:-:S04]  /*4250*/  IMAD.WIDE.U32 R126, R2, R130, R126 ;  /* 0x00000082027e7225 */ /* 0x000fc800078e007e */
[----:B--2---:R-:W-:-:S04]  /*4260*/  IMAD.U32 R8, R19, 0x10000, RZ ;  /* 0x0001000013087824 */ /* 0x004fc800078e00ff */
[----:B------:R-:W-:Y:S01]  /*4270*/  FMUL R7, R8, R113 ;  /* 0x0000007108077220 */ /* 0x000fe20000400000 */
[----:B------:R-:W-:-:S03]  /*4280*/  LEA R8, P0, R6, UR4, 0x1 ;  /* 0x0000000406087c11 */ /* 0x000fc6000f8008ff */
[----:B------:R-:W-:Y:S01]  /*4290*/  FFMA R7, R104, R112, R7 ;  /* 0x0000007068077223 */ /* 0x000fe20000000007 */
[----:B------:R-:W-:Y:S02]  /*42a0*/  LEA.HI.X R9, R6, UR5, R137, 0x1, P0 ;  /* 0x0000000506097c11 */ /* 0x000fe400080f0c89 */
[----:B------:R-:W-:Y:S02]  /*42b0*/  ISETP.GT.AND P0, PT, R0, 0x1, PT ;  /* 0x000000010000780c */ /* 0x000fe40003f04270 */
[----:B------:R-:W-:Y:S01]  /*42c0*/  F2FP.BF16.F32.PACK_AB R22, RZ, R7 ;  /* 0x00000007ff16723e */ /* 0x000fe200000010ff */
[----:B------:R-:W-:Y:S01]  /*42d0*/  IMAD.IADD R7, R131, 0x1, R127 ;  /* 0x0000000183077824 */ /* 0x000fe200078e027f */
[----:B------:R-:W-:Y:S02]  /*42e0*/  ISETP.GT.AND P3, PT, R3, RZ, P0 ;  /* 0x000000ff0300720c */ /* 0x000fe40000764270 */
[C---:B------:R-:W-:Y:S01]  /*42f0*/  LEA R6, P4, R126.reuse, R14, 0x1 ;  /* 0x0000000e7e067211 */ /* 0x040fe200078808ff */
[----:B------:R0:W-:Y:S03]  /*4300*/  @P2 STG.E.U16 desc[UR44][R8.64], R22 ;  /* 0x0000001608002986 */ /* 0x0001e6000c10152c */
[----:B------:R-:W-:-:S07]  /*4310*/  LEA.HI.X R7, R126, R15, R7, 0x1, P4 ;  /* 0x0000000f7e077211 */ /* 0x000fce00020f0c07 */
[----:B------:R-:W-:Y:S05]  /*4320*/  @!P3 BRA `(.L_x_35) ;  /* 0x000000000004b947 */ /* 0x000fea0003800000 */
[----:B------:R1:W5:Y:S02]  /*4330*/  LDG.E.LTC128B.U16 R19, desc[UR44][R6.64+0x2] ;  /* 0x0000022c06137981 */ /* 0x000364000c1e1520 */
.L_x_35:
[----:B------:R-:W-:Y:S05]  /*4340*/  BSYNC B1 ;  /* 0x0000000000017941 */ /* 0x000fea0003800000 */
.L_x_34:
[----:B------:R-:W-:Y:S01]  /*4350*/  IMAD.WIDE.U32 R124, R128, R134, R124 ;  /* 0x00000086807c7225 */ /* 0x000fe200078e007c */
[----:B------:R-:W-:-:S03]  /*4360*/  ISETP.GT.AND P1, PT, R3, 0x8, P1 ;  /* 0x000000080300780c */ /* 0x000fc60000f24270 */
[----:B0----5:R-:W-:Y:S01]  /*4370*/  IMAD.U32 R22, R19, 0x10000, RZ ;  /* 0x0001000013167824 */ /* 0x021fe200078e00ff */
[----:B------:R-:W-:Y:S01]  /*4380*/  IADD3 R104, P2, R20, R124, RZ ;  /* 0x0000007c14687210 */ /* 0x000fe20007f5e0ff */
[----:B------:R-:W-:Y:S02]  /*4390*/  IMAD.IADD R133, R133, 0x1, R125 ;  /* 0x0000000185857824 */ /* 0x000fe400078e027d */
[----:B------:R-:W-:Y:S02]  /*43a0*/  FMUL R22, R22, R113 ;  /* 0x0000007116167220 */ /* 0x000fe40000400000 */
[----:B------:R-:W-:Y:S01]  /*43b0*/  IMAD.X R21, R133, 0x1, R21, P2 ;  /* 0x0000000185157824 */ /* 0x000fe200010e0615 */
[----:B------:R-:W-:Y:S01]  /*43c0*/  LEA R20, P2, R104, R14, 0x1 ;  /* 0x0000000e68147211 */ /* 0x000fe200078408ff */
[----:B------:R-:W-:-:S03]  /*43d0*/  FFMA R22, R105, R112, R22 ;  /* 0x0000007069167223 */ /* 0x000fc60000000016 */
[----:B------:R-:W-:Y:S02]  /*43e0*/  LEA.HI.X R21, R104, R15, R21, 0x1, P2 ;  /* 0x0000000f68157211 */ /* 0x000fe400010f0c15 */
[----:B------:R-:W-:-:S05]  /*43f0*/  F2FP.BF16.F32.PACK_AB R22, RZ, R22 ;  /* 0x00000016ff16723e */ /* 0x000fca00000010ff */
[----:B------:R0:W-:Y:S04]  /*4400*/  @P3 STG.E.U16 desc[UR44][R8.64+0x2], R22 ;  /* 0x0000021608003986 */ /* 0x0001e8000c10152c */
[----:B------:R-:W2:Y:S01]  /*4410*/  @P1 LDG.E.LTC128B.U16 R19, desc[UR44][R20.64] ;  /* 0x0000002c14131981 */ /* 0x000ea2000c1e1520 */
[----:B------:R-:W-:Y:S01]  /*4420*/  IADD3 R12, P2, P3, R10, R124, R12 ;  /* 0x0000007c0a0c7210 */ /* 0x000fe20007b5e00c */
[----:B------:R-:W-:Y:S01]  /*4430*/  BSSY B1, `(.L_x_36) ;  /* 0x0000011000017945 */ /* 0x000fe20003800000 */
[----:B------:R-:W-:Y:S02]  /*4440*/  SHF.L.U64.HI R5, R4, 0x4, R5 ;  /* 0x0000000404057819 */ /* 0x000fe40000010205 */
[----:B------:R-:W-:Y:S02]  /*4450*/  IADD3.X R13, R11, R133, R13, P2, P3 ;  /* 0x000000850b0d7210 */ /* 0x000fe400017e640d */
[----:B------:R-:W-:Y:S01]  /*4460*/  ISETP.GT.AND P0, PT, R3, 0x8, P0 ;  /* 0x000000080300780c */ /* 0x000fe20000704270 */
[----:B------:R-:W-:-:S04]  /*4470*/  IMAD.WIDE.U32 R12, R2, R130, R12 ;  /* 0x00000082020c7225 */ /* 0x000fc800078e000c */
[----:B------:R-:W-:Y:S02]  /*4480*/  IMAD.IADD R2, R131, 0x1, R13 ;  /* 0x0000000183027824 */ /* 0x000fe400078e020d */
[----:B--2---:R-:W-:-:S04]  /*4490*/  IMAD.U32 R10, R19, 0x10000, RZ ;  /* 0x00010000130a7824 */ /* 0x004fc800078e00ff */
[----:B------:R-:W-:Y:S01]  /*44a0*/  FMUL R11, R10, R113 ;  /* 0x000000710a0b7220 */ /* 0x000fe20000400000 */
[----:B------:R-:W-:Y:S02]  /*44b0*/  LEA R10, P2, R4, R8, 0x4 ;  /* 0x00000008040a7211 */ /* 0x000fe400078420ff */
[----:B------:R-:W-:Y:S01]  /*44c0*/  LEA R4, P3, R12, R14, 0x1 ;  /* 0x0000000e0c047211 */ /* 0x000fe200078608ff */
[----:B------:R-:W-:-:S05]  /*44d0*/  FFMA R11, R106, R112, R11 ;  /* 0x000000706a0b7223 */ /* 0x000fca000000000b */
[----:B------:R-:W-:Y:S01]  /*44e0*/  F2FP.BF16.F32.PACK_AB R13, RZ, R11 ;  /* 0x0000000bff0d723e */ /* 0x000fe200000010ff */
[----:B------:R-:W-:Y:S01]  /*44f0*/  IMAD.X R11, R5, 0x1, R9, P2 ;  /* 0x00000001050b7824 */ /* 0x000fe200010e0609 */
[----:B------:R-:W-:-:S04]  /*4500*/  LEA.HI.X R5, R12, R15, R2, 0x1, P3 ;  /* 0x0000000f0c057211 */ /* 0x000fc800018f0c02 */
[----:B------:R0:W-:Y:S01]  /*4510*/  @P1 STG.E.U16 desc[UR44][R10.64], R13 ;  /* 0x0000000d0a001986 */ /* 0x0001e2000c10152c */
[----:B------:R-:W-:Y:S05]  /*4520*/  @!P0 BRA `(.L_x_37) ;  /* 0x0000000000048947 */ /* 0x000fea0003800000 */
[----:B------:R2:W5:Y:S02]  /*4530*/  LDG.E.LTC128B.U16 R19, desc[UR44][R4.64+0x2] ;  /* 0x0000022c04137981 */ /* 0x000564000c1e1520 */
.L_x_37:
[----:B------:R-:W-:Y:S05]  /*4540*/  BSYNC B1 ;  /* 0x0000000000017941 */ /* 0x000fea0003800000 */
.L_x_36:
[----:B-----5:R-:W-:Y:S01]  /*4550*/  IMAD.U32 R2, R19, 0x10000, RZ ;  /* 0x0001000013027824 */ /* 0x020fe200078e00ff */
[----:B------:R-:W-:Y:S01]  /*4560*/  ISETP.GT.AND P1, PT, R0, 0x8, PT ;  /* 0x000000080000780c */ /* 0x000fe20003f24270 */
[----:B------:R-:W-:Y:S02]  /*4570*/  BSSY B1, `(.L_x_38) ;  /* 0x0000008000017945 */ /* 0x000fe40003800000 */
[----:B------:R-:W-:Y:S01]  /*4580*/  FMUL R2, R2, R113 ;  /* 0x0000007102027220 */ /* 0x000fe20000400000 */
[----:B------:R-:W-:-:S03]  /*4590*/  ISETP.GT.AND P2, PT, R3, RZ, P1 ;  /* 0x000000ff0300720c */ /* 0x000fc60000f44270 */
[----:B------:R-:W-:-:S05]  /*45a0*/  FFMA R2, R107, R112, R2 ;  /* 0x000000706b027223 */ /* 0x000fca0000000002 */
[----:B------:R-:W-:-:S05]  /*45b0*/  F2FP.BF16.F32.PACK_AB R2, RZ, R2 ;  /* 0x00000002ff02723e */ /* 0x000fca00000010ff */
[----:B------:R3:W-:Y:S01]  /*45c0*/  @P0 STG.E.U16 desc[UR44][R10.64+0x2], R2 ;  /* 0x000002020a000986 */ /* 0x0007e2000c10152c */
[----:B------:R-:W-:Y:S05]  /*45d0*/  @!P2 BRA `(.L_x_39) ;  /* 0x000000000004a947 */ /* 0x000fea0003800000 */
[----:B------:R4:W5:Y:S02]  /*45e0*/  LDG.E.LTC128B.U16 R19, desc[UR44][R6.64+0x10] ;  /* 0x0000102c06137981 */ /* 0x000964000c1e1520 */
.L_x_39:
[----:B------:R-:W-:Y:S05]  /*45f0*/  BSYNC B1 ;  /* 0x0000000000017941 */ /* 0x000fea0003800000 */
.L_x_38:
[----:B---3-5:R-:W-:Y:S01]  /*4600*/  IMAD.U32 R2, R19, 0x10000, RZ ;  /* 0x0001000013027824 */ /* 0x028fe200078e00ff */
[----:B------:R-:W-:Y:S01]  /*4610*/  ISETP.GT.AND P0, PT, R0, 0x9, PT ;  /* 0x000000090000780c */ /* 0x000fe20003f04270 */
[----:B------:R-:W-:Y:S02]  /*4620*/  BSSY B1, `(.L_x_40) ;  /* 0x0000008000017945 */ /* 0x000fe40003800000 */
[----:B0-----:R-:W-:Y:S01]  /*4630*/  FMUL R13, R2, R113 ;  /* 0x00000071020d7220 */ /* 0x001fe20000400000 */
[----:B------:R-:W-:-:S03]  /*4640*/  ISETP.GT.AND P3, PT, R3, RZ, P0 ;  /* 0x000000ff0300720c */ /* 0x000fc60000764270 */
[----:B------:R-:W-:-:S05]  /*4650*/  FFMA R13, R108, R112, R13 ;  /* 0x000000706c0d7223 */ /* 0x000fca000000000d */
[----:B------:R-:W-:-:S05]  /*4660*/  F2FP.BF16.F32.PACK_AB R13, RZ, R13 ;  /* 0x0000000dff0d723e */ /* 0x000fca00000010ff */
[----:B------:R0:W-:Y:S01]  /*4670*/  @P2 STG.E.U16 desc[UR44][R8.64+0x10], R13 ;  /* 0x0000100d08002986 */ /* 0x0001e2000c10152c */
[----:B------:R-:W-:Y:S05]  /*4680*/  @!P3 BRA `(.L_x_41) ;  /* 0x000000000004b947 */ /* 0x000fea0003800000 */
[----:B------:R3:W5:Y:S02]  /*4690*/  LDG.E.LTC128B.U16 R19, desc[UR44][R6.64+0x12] ;  /* 0x0000122c06137981 */ /* 0x000764000c1e1520 */
.L_x_41:
[----:B------:R-:W-:Y:S05]  /*46a0*/  BSYNC B1 ;  /* 0x0000000000017941 */ /* 0x000fea0003800000 */
.L_x_40:
[----:B-----5:R-:W-:Y:S01]  /*46b0*/  IMAD.U32 R2, R19, 0x10000, RZ ;  /* 0x0001000013027824 */ /* 0x020fe200078e00ff */
[----:B------:R-:W-:Y:S01]  /*46c0*/  ISETP.GT.AND P1, PT, R3, 0x8, P1 ;  /* 0x000000080300780c */ /* 0x000fe20000f24270 */
[----:B------:R-:W-:Y:S02]  /*46d0*/  BSSY B1, `(.L_x_42) ;  /* 0x0000007000017945 */ /* 0x000fe40003800000 */
[----:B------:R-:W-:-:S04]  /*46e0*/  FMUL R2, R2, R113 ;  /* 0x0000007102027220 */ /* 0x000fc80000400000 */
[----:B------:R-:W-:-:S05]  /*46f0*/  FFMA R2, R109, R112, R2 ;  /* 0x000000706d027223 */ /* 0x000fca0000000002 */
[----:B------:R-:W-:-:S05]  /*4700*/  F2FP.BF16.F32.PACK_AB R2, RZ, R2 ;  /* 0x00000002ff02723e */ /* 0x000fca00000010ff */
[----:B------:R0:W-:Y:S01]  /*4710*/  @P3 STG.E.U16 desc[UR44][R8.64+0x12], R2 ;  /* 0x0000120208003986 */ /* 0x0001e2000c10152c */
[----:B------:R-:W-:Y:S05]  /*4720*/  @!P1 BRA `(.L_x_43) ;  /* 0x0000000000049947 */ /* 0x000fea0003800000 */
[----:B------:R0:W5:Y:S02]  /*4730*/  LDG.E.LTC128B.U16 R19, desc[UR44][R4.64+0x10] ;  /* 0x0000102c04137981 */ /* 0x000164000c1e1520 */
.L_x_43:
[----:B------:R-:W-:Y:S05]  /*4740*/  BSYNC B1 ;  /* 0x0000000000017941 */ /* 0x000fea0003800000 */
.L_x_42:
[----:B0----5:R-:W-:Y:S01]  /*4750*/  IMAD.U32 R2, R19, 0x10000, RZ ;  /* 0x0001000013027824 */ /* 0x021fe200078e00ff */
        /* <DEDUP_REMOVED lines=8> */
.L_x_45:
[----:B------:R-:W-:Y:S05]  /*47e0*/  BSYNC B1 ;  /* 0x0000000000017941 */ /* 0x000fea0003800000 */
.L_x_44:
        /* <DEDUP_REMOVED lines=10> */
.L_x_47:
[----:B------:R-:W-:Y:S05]  /*4890*/  BSYNC B1 ;  /* 0x0000000000017941 */ /* 0x000fea0003800000 */
.L_x_46:
[----:B0----5:R-:W-:Y:S01]  /*48a0*/  IMAD.U32 R2, R19, 0x10000, RZ ;  /* 0x0001000013027824 */ /* 0x021fe200078e00ff */
        /* <DEDUP_REMOVED lines=9> */
.L_x_49:
[----:B------:R-:W-:Y:S05]  /*4940*/  BSYNC B1 ;  /* 0x0000000000017941 */ /* 0x000fea0003800000 */
.L_x_48:
        /* <DEDUP_REMOVED lines=9> */
.L_x_51:
[----:B------:R-:W-:Y:S05]  /*49e0*/  BSYNC B1 ;  /* 0x0000000000017941 */ /* 0x000fea0003800000 */
.L_x_50:
        /* <DEDUP_REMOVED lines=9> */
.L_x_53:
[----:B------:R-:W-:Y:S05]  /*4a80*/  BSYNC B1 ;  /* 0x0000000000017941 */ /* 0x000fea0003800000 */
.L_x_52:
        /* <DEDUP_REMOVED lines=10> */
.L_x_55:
[----:B------:R-:W-:Y:S05]  /*4b30*/  BSYNC B1 ;  /* 0x0000000000017941 */ /* 0x000fea0003800000 */
.L_x_54:
        /* <DEDUP_REMOVED lines=10> */
.L_x_57:
[----:B------:R-:W-:Y:S05]  /*4be0*/  BSYNC B1 ;  /* 0x0000000000017941 */ /* 0x000fea0003800000 */
.L_x_56:
        /* <DEDUP_REMOVED lines=9> */
.L_x_59:
[----:B------:R-:W-:Y:S05]  /*4c80*/  BSYNC B1 ;  /* 0x0000000000017941 */ /* 0x000fea0003800000 */
.L_x_58:
        /* <DEDUP_REMOVED lines=9> */
.L_x_61:
[----:B------:R-:W-:Y:S05]  /*4d20*/  BSYNC B1 ;  /* 0x0000000000017941 */ /* 0x000fea0003800000 */
.L_x_60:
        /* <DEDUP_REMOVED lines=10> */
.L_x_63:
[----:B------:R-:W-:Y:S05]  /*4dd0*/  BSYNC B1 ;  /* 0x0000000000017941 */ /* 0x000fea0003800000 */
.L_x_62:
        /* <DEDUP_REMOVED lines=10> */
.L_x_65:
[----:B------:R-:W-:Y:S05]  /*4e80*/  BSYNC B1 ;  /* 0x0000000000017941 */ /* 0x000fea0003800000 */
.L_x_64:
        /* <DEDUP_REMOVED lines=9> */
.L_x_67:
[----:B------:R-:W-:Y:S05]  /*4f20*/  BSYNC B1 ;  /* 0x0000000000017941 */ /* 0x000fea0003800000 */
.L_x_66:
        /* <DEDUP_REMOVED lines=9> */
.L_x_69:
[----:B------:R-:W-:Y:S05]  /*4fc0*/  BSYNC B1 ;  /* 0x0000000000017941 */ /* 0x000fea0003800000 */
.L_x_68:
        /* <DEDUP_REMOVED lines=10> */
.L_x_71:
[----:B------:R-:W-:Y:S05]  /*5070*/  BSYNC B1 ;  /* 0x0000000000017941 */ /* 0x000fea0003800000 */
.L_x_70:
        /* <DEDUP_REMOVED lines=10> */
.L_x_73:
[----:B------:R-:W-:Y:S05]  /*5120*/  BSYNC B1 ;  /* 0x0000000000017941 */ /* 0x000fea0003800000 */
.L_x_72:
        /* <DEDUP_REMOVED lines=9> */
.L_x_75:
[----:B------:R-:W-:Y:S05]  /*51c0*/  BSYNC B1 ;  /* 0x0000000000017941 */ /* 0x000fea0003800000 */
.L_x_74:
        /* <DEDUP_REMOVED lines=9> */
.L_x_77:
[----:B------:R-:W-:Y:S05]  /*5260*/  BSYNC B1 ;  /* 0x0000000000017941 */ /* 0x000fea0003800000 */
.L_x_76:
        /* <DEDUP_REMOVED lines=10> */
.L_x_79:
[----:B------:R-:W-:Y:S05]  /*5310*/  BSYNC B1 ;  /* 0x0000000000017941 */ /* 0x000fea0003800000 */
.L_x_78:
        /* <DEDUP_REMOVED lines=10> */
.L_x_81:
[----:B------:R-:W-:Y:S05]  /*53c0*/  BSYNC B1 ;  /* 0x0000000000017941 */ /* 0x000fea0003800000 */
.L_x_80:
        /* <DEDUP_REMOVED lines=9> */
.L_x_83:
[----:B------:R-:W-:Y:S05]  /*5460*/  BSYNC B1 ;  /* 0x0000000000017941 */ /* 0x000fea0003800000 */
.L_x_82:
        /* <DEDUP_REMOVED lines=9> */
.L_x_85:
[----:B------:R-:W-:Y:S05]  /*5500*/  BSYNC B1 ;  /* 0x0000000000017941 */ /* 0x000fea0003800000 */
.L_x_84:
        /* <DEDUP_REMOVED lines=10> */
.L_x_87:
[----:B------:R-:W-:Y:S05]  /*55b0*/  BSYNC B1 ;  /* 0x0000000000017941 */ /* 0x000fea0003800000 */
.L_x_86:
        /* <DEDUP_REMOVED lines=10> */
.L_x_89:
[----:B------:R-:W-:Y:S05]  /*5660*/  BSYNC B1 ;  /* 0x0000000000017941 */ /* 0x000fea0003800000 */
.L_x_88:
        /* <DEDUP_REMOVED lines=9> */
.L_x_91:
[----:B------:R-:W-:Y:S05]  /*5700*/  BSYNC B1 ;  /* 0x0000000000017941 */ /* 0x000fea0003800000 */
.L_x_90:
        /* <DEDUP_REMOVED lines=9> */
.L_x_93:
[----:B------:R-:W-:Y:S05]  /*57a0*/  BSYNC B1 ;  /* 0x0000000000017941 */ /* 0x000fea0003800000 */
.L_x_92:
        /* <DEDUP_REMOVED lines=10> */
.L_x_95:
[----:B------:R-:W-:Y:S05]  /*5850*/  BSYNC B1 ;  /* 0x0000000000017941 */ /* 0x000fea0003800000 */
.L_x_94:
        /* <DEDUP_REMOVED lines=10> */
.L_x_97:
[----:B------:R-:W-:Y:S05]  /*5900*/  BSYNC B1 ;  /* 0x0000000000017941 */ /* 0x000fea0003800000 */
.L_x_96:
        /* <DEDUP_REMOVED lines=9> */
.L_x_99:
[----:B------:R-:W-:Y:S05]  /*59a0*/  BSYNC B1 ;  /* 0x0000000000017941 */ /* 0x000fea0003800000 */
.L_x_98:
        /* <DEDUP_REMOVED lines=9> */
.L_x_101:
[----:B------:R-:W-:Y:S05]  /*5a40*/  BSYNC B1 ;  /* 0x0000000000017941 */ /* 0x000fea0003800000 */
.L_x_100:
        /* <DEDUP_REMOVED lines=10> */
.L_x_103:
[----:B------:R-:W-:Y:S05]  /*5af0*/  BSYNC B1 ;  /* 0x0000000000017941 */ /* 0x000fea0003800000 */
.L_x_102:
        /* <DEDUP_REMOVED lines=10> */
.L_x_105:
[----:B------:R-:W-:Y:S05]  /*5ba0*/  BSYNC B1 ;  /* 0x0000000000017941 */ /* 0x000fea0003800000 */
.L_x_104:
        /* <DEDUP_REMOVED lines=9> */
.L_x_107:
[----:B------:R-:W-:Y:S05]  /*5c40*/  BSYNC B1 ;  /* 0x0000000000017941 */ /* 0x000fea0003800000 */
.L_x_106:
        /* <DEDUP_REMOVED lines=9> */
.L_x_109:
[----:B------:R-:W-:Y:S05]  /*5ce0*/  BSYNC B1 ;  /* 0x0000000000017941 */ /* 0x000fea0003800000 */
.L_x_108:
        /* <DEDUP_REMOVED lines=10> */
.L_x_111:
[----:B------:R-:W-:Y:S05]  /*5d90*/  BSYNC B1 ;  /* 0x0000000000017941 */ /* 0x000fea0003800000 */
.L_x_110:
        /* <DEDUP_REMOVED lines=10> */
.L_x_113:
[----:B------:R-:W-:Y:S05]  /*5e40*/  BSYNC B1 ;  /* 0x0000000000017941 */ /* 0x000fea0003800000 */
.L_x_112:
        /* <DEDUP_REMOVED lines=9> */
.L_x_115:
[----:B------:R-:W-:Y:S05]  /*5ee0*/  BSYNC B1 ;  /* 0x0000000000017941 */ /* 0x000fea0003800000 */
.L_x_114:
        /* <DEDUP_REMOVED lines=9> */
.L_x_117:
[----:B------:R-:W-:Y:S05]  /*5f80*/  BSYNC B1 ;  /* 0x0000000000017941 */ /* 0x000fea0003800000 */
.L_x_116:
        /* <DEDUP_REMOVED lines=10> */
.L_x_119:
[----:B------:R-:W-:Y:S05]  /*6030*/  BSYNC B1 ;  /* 0x0000000000017941 */ /* 0x000fea0003800000 */
.L_x_118:
        /* <DEDUP_REMOVED lines=10> */
.L_x_121:
[----:B------:R-:W-:Y:S05]  /*60e0*/  BSYNC B1 ;  /* 0x0000000000017941 */ /* 0x000fea0003800000 */
.L_x_120:
        /* <DEDUP_REMOVED lines=9> */
.L_x_123:
[----:B------:R-:W-:Y:S05]  /*6180*/  BSYNC B1 ;  /* 0x0000000000017941 */ /* 0x000fea0003800000 */
.L_x_122:
        /* <DEDUP_REMOVED lines=9> */
.L_x_125:
[----:B------:R-:W-:Y:S05]  /*6220*/  BSYNC B1 ;  /* 0x0000000000017941 */ /* 0x000fea0003800000 */
.L_x_124:
        /* <DEDUP_REMOVED lines=10> */
.L_x_127:
[----:B------:R-:W-:Y:S05]  /*62d0*/  BSYNC B1 ;  /* 0x0000000000017941 */ /* 0x000fea0003800000 */
.L_x_126:
        /* <DEDUP_REMOVED lines=10> */
.L_x_129:
[----:B------:R-:W-:Y:S05]  /*6380*/  BSYNC B1 ;  /* 0x0000000000017941 */ /* 0x000fea0003800000 */
.L_x_128:
        /* <DEDUP_REMOVED lines=9> */
.L_x_131:
[----:B------:R-:W-:Y:S05]  /*6420*/  BSYNC B1 ;  /* 0x0000000000017941 */ /* 0x000fea0003800000 */
.L_x_130:
        /* <DEDUP_REMOVED lines=9> */
.L_x_133:
[----:B------:R-:W-:Y:S05]  /*64c0*/  BSYNC B1 ;  /* 0x0000000000017941 */ /* 0x000fea0003800000 */
.L_x_132:
        /* <DEDUP_REMOVED lines=10> */
.L_x_135:
[----:B------:R-:W-:Y:S05]  /*6570*/  BSYNC B1 ;  /* 0x0000000000017941 */ /* 0x000fea0003800000 */
.L_x_134:
        /* <DEDUP_REMOVED lines=10> */
.L_x_137:
[----:B------:R-:W-:Y:S05]  /*6620*/  BSYNC B1 ;  /* 0x0000000000017941 */ /* 0x000fea0003800000 */
.L_x_136:
        /* <DEDUP_REMOVED lines=9> */
.L_x_139:
[----:B------:R-:W-:Y:S05]  /*66c0*/  BSYNC B1 ;  /* 0x0000000000017941 */ /* 0x000fea0003800000 */
.L_x_138:
        /* <DEDUP_REMOVED lines=9> */
.L_x_141:
[----:B------:R-:W-:Y:S05]  /*6760*/  BSYNC B1 ;  /* 0x0000000000017941 */ /* 0x000fea0003800000 */
.L_x_140:
        /* <DEDUP_REMOVED lines=10> */
.L_x_143:
[----:B------:R-:W-:Y:S05]  /*6810*/  BSYNC B1 ;  /* 0x0000000000017941 */ /* 0x000fea0003800000 */
.L_x_142:
        /* <DEDUP_REMOVED lines=10> */
.L_x_145:
[----:B------:R-:W-:Y:S05]  /*68c0*/  BSYNC B1 ;  /* 0x0000000000017941 */ /* 0x000fea0003800000 */
.L_x_144:
        /* <DEDUP_REMOVED lines=9> */
.L_x_147:
[----:B------:R-:W-:Y:S05]  /*6960*/  BSYNC B1 ;  /* 0x0000000000017941 */ /* 0x000fea0003800000 */
.L_x_146:
        /* <DEDUP_REMOVED lines=9> */
.L_x_149:
[----:B------:R-:W-:Y:S05]  /*6a00*/  BSYNC B1 ;  /* 0x0000000000017941 */ /* 0x000fea0003800000 */
.L_x_148:
        /* <DEDUP_REMOVED lines=10> */
.L_x_151:
[----:B------:R-:W-:Y:S05]  /*6ab0*/  BSYNC B1 ;  /* 0x0000000000017941 */ /* 0x000fea0003800000 */
.L_x_150:
        /* <DEDUP_REMOVED lines=10> */
.L_x_153:
[----:B------:R-:W-:Y:S05]  /*6b60*/  BSYNC B1 ;  /* 0x0000000000017941 */ /* 0x000fea0003800000 */
.L_x_152:
        /* <DEDUP_REMOVED lines=9> */
.L_x_155:
[----:B------:R-:W-:Y:S05]  /*6c00*/  BSYNC B1 ;  /* 0x0000000000017941 */ /* 0x000fea0003800000 */
.L_x_154:
        /* <DEDUP_REMOVED lines=9> */
.L_x_157:
[----:B------:R-:W-:Y:S05]  /*6ca0*/  BSYNC B1 ;  /* 0x0000000000017941 */ /* 0x000fea0003800000 */
.L_x_156:
        /* <DEDUP_REMOVED lines=10> */
.L_x_159:
[----:B------:R-:W-:Y:S05]  /*6d50*/  BSYNC B1 ;  /* 0x0000000000017941 */ /* 0x000fea0003800000 */
.L_x_158:
        /* <DEDUP_REMOVED lines=10> */
.L_x_161:
[----:B------:R-:W-:Y:S05]  /*6e00*/  BSYNC B1 ;  /* 0x0000000000017941 */ /* 0x000fea0003800000 */
.L_x_160:
        /* <DEDUP_REMOVED lines=9> */
.L_x_163:
[----:B------:R-:W-:Y:S05]  /*6ea0*/  BSYNC B1 ;  /* 0x0000000000017941 */ /* 0x000fea0003800000 */
.L_x_162:
        /* <DEDUP_REMOVED lines=9> */
.L_x_165:
[----:B------:R-:W-:Y:S05]  /*6f40*/  BSYNC B1 ;  /* 0x0000000000017941 */ /* 0x000fea0003800000 */
.L_x_164:
        /* <DEDUP_REMOVED lines=10> */
.L_x_167:
[----:B------:R-:W-:Y:S05]  /*6ff0*/  BSYNC B1 ;  /* 0x0000000000017941 */ /* 0x000fea0003800000 */
.L_x_166:
        /* <DEDUP_REMOVED lines=10> */
.L_x_169:
[----:B------:R-:W-:Y:S05]  /*70a0*/  BSYNC B1 ;  /* 0x0000000000017941 */ /* 0x000fea0003800000 */
.L_x_168:
        /* <DEDUP_REMOVED lines=9> */
.L_x_171:
[----:B------:R-:W-:Y:S05]  /*7140*/  BSYNC B1 ;  /* 0x0000000000017941 */ /* 0x000fea0003800000 */
.L_x_170:
        /* <DEDUP_REMOVED lines=9> */
.L_x_173:
[----:B------:R-:W-:Y:S05]  /*71e0*/  BSYNC B1 ;  /* 0x0000000000017941 */ /* 0x000fea0003800000 */
.L_x_172:
        /* <DEDUP_REMOVED lines=10> */
.L_x_175:
[----:B------:R-:W-:Y:S05]  /*7290*/  BSYNC B1 ;  /* 0x0000000000017941 */ /* 0x000fea0003800000 */
.L_x_174:
        /* <DEDUP_REMOVED lines=10> */
.L_x_177:
[----:B------:R-:W-:Y:S05]  /*7340*/  BSYNC B1 ;  /* 0x0000000000017941 */ /* 0x000fea0003800000 */
.L_x_176:
        /* <DEDUP_REMOVED lines=9> */
.L_x_179:
[----:B------:R-:W-:Y:S05]  /*73e0*/  BSYNC B1 ;  /* 0x0000000000017941 */ /* 0x000fea0003800000 */
.L_x_178:
        /* <DEDUP_REMOVED lines=9> */
.L_x_181:
[----:B------:R-:W-:Y:S05]  /*7480*/  BSYNC B1 ;  /* 0x0000000000017941 */ /* 0x000fea0003800000 */
.L_x_180:
        /* <DEDUP_REMOVED lines=10> */
.L_x_183:
[----:B------:R-:W-:Y:S05]  /*7530*/  BSYNC B1 ;  /* 0x0000000000017941 */ /* 0x000fea0003800000 */
.L_x_182:
        /* <DEDUP_REMOVED lines=10> */
.L_x_185:
[----:B------:R-:W-:Y:S05]  /*75e0*/  BSYNC B1 ;  /* 0x0000000000017941 */ /* 0x000fea0003800000 */
.L_x_184:
        /* <DEDUP_REMOVED lines=9> */
.L_x_187:
[----:B------:R-:W-:Y:S05]  /*7680*/  BSYNC B1 ;  /* 0x0000000000017941 */ /* 0x000fea0003800000 */
.L_x_186:
        /* <DEDUP_REMOVED lines=9> */
.L_x_189:
[----:B------:R-:W-:Y:S05]  /*7720*/  BSYNC B1 ;  /* 0x0000000000017941 */ /* 0x000fea0003800000 */
.L_x_188:
        /* <DEDUP_REMOVED lines=10> */
.L_x_191:
[----:B------:R-:W-:Y:S05]  /*77d0*/  BSYNC B1 ;  /* 0x0000000000017941 */ /* 0x000fea0003800000 */
.L_x_190:
        /* <DEDUP_REMOVED lines=10> */
.L_x_193:
[----:B------:R-:W-:Y:S05]  /*7880*/  BSYNC B1 ;  /* 0x0000000000017941 */ /* 0x000fea0003800000 */
.L_x_192:
        /* <DEDUP_REMOVED lines=9> */
.L_x_195:
[----:B------:R-:W-:Y:S05]  /*7920*/  BSYNC B1 ;  /* 0x0000000000017941 */ /* 0x000fea0003800000 */
.L_x_194:
        /* <DEDUP_REMOVED lines=9> */
.L_x_197:
[----:B------:R-:W-:Y:S05]  /*79c0*/  BSYNC B1 ;  /* 0x0000000000017941 */ /* 0x000fea0003800000 */
.L_x_196:
        /* <DEDUP_REMOVED lines=10> */
.L_x_199:
[----:B------:R-:W-:Y:S05]  /*7a70*/  BSYNC B1 ;  /* 0x0000000000017941 */ /* 0x000fea0003800000 */
.L_x_198:
        /* <DEDUP_REMOVED lines=10> */
.L_x_201:
[----:B------:R-:W-:Y:S05]  /*7b20*/  BSYNC B1 ;  /* 0x0000000000017941 */ /* 0x000fea0003800000 */
.L_x_200:
        /* <DEDUP_REMOVED lines=9> */
.L_x_203:
[----:B------:R-:W-:Y:S05]  /*7bc0*/  BSYNC B1 ;  /* 0x0000000000017941 */ /* 0x000fea0003800000 */
.L_x_202:
[----:B0----5:R-:W-:Y:S01]  /*7bd0*/  IMAD.U32 R0, R19, 0x10000, RZ ;  /* 0x0001000013007824 */ /* 0x021fe200078e00ff */
[----:B------:R-:W-:Y:S01]  /*7be0*/  ISETP.GT.AND P0, PT, R3, 0x8, P0 ;  /* 0x000000080300780c */ /* 0x000fe20000704270 */
[----:B-1-34-:R-:W-:Y:S01]  /*7bf0*/  @P1 IMAD.MOV.U32 R6, RZ, RZ, R10 ;  /* 0x000000ffff061224 */ /* 0x01afe200078e000a */
[----:B------:R-:W-:Y:S01]  /*7c00*/  BSSY B1, `(.L_x_204) ;  /* 0x0000009000017945 */ /* 0x000fe20003800000 */
[----:B------:R-:W-:-:S04]  /*7c10*/  FMUL R7, R0, R113 ;  /* 0x0000007100077220 */ /* 0x000fc80000400000 */
[----:B------:R-:W-:-:S05]  /*7c20*/  FFMA R7, R30, R112, R7 ;  /* 0x000000701e077223 */ /* 0x000fca0000000007 */
[----:B------:R-:W-:-:S04]  /*7c30*/  F2FP.BF16.F32.PACK_AB R7, RZ, R7 ;  /* 0x00000007ff07723e */ /* 0x000fc800000010ff */
[----:B------:R-:W-:Y:S01]  /*7c40*/  PRMT R0, R7, 0x7610, R0 ;  /* 0x0000761007007816 */ /* 0x000fe20000000000 */
[----:B------:R-:W-:-:S05]  /*7c50*/  @P1 IMAD.MOV.U32 R7, RZ, RZ, R11 ;  /* 0x000000ffff071224 */ /* 0x000fca00078e000b */
[----:B------:R0:W-:Y:S01]  /*7c60*/  @P1 STG.E.U16 desc[UR44][R6.64+0x150], R0 ;  /* 0x0001500006001986 */ /* 0x0001e2000c10152c */
[----:B------:R-:W-:Y:S05]  /*7c70*/  @!P0 BRA `(.L_x_205) ;  /* 0x0000000000048947 */ /* 0x000fea0003800000 */
[----:B------:R1:W5:Y:S02]  /*7c80*/  LDG.E.LTC128B.U16 R19, desc[UR44][R4.64+0x152] ;  /* 0x0001522c04137981 */ /* 0x000364000c1e1520 */
.L_x_205:
[----:B------:R-:W-:Y:S05]  /*7c90*/  BSYNC B1 ;  /* 0x0000000000017941 */ /* 0x000fea0003800000 */
.L_x_204:
[----:B------:R-:W-:Y:S05]  /*7ca0*/  @!P0 BRA `(.L_x_206) ;  /* 0x0000001c00c08947 */ /* 0x000fea0003800000 */
[----:B0----5:R-:W-:-:S04]  /*7cb0*/  IMAD.U32 R0, R19, 0x10000, RZ ;  /* 0x0001000013007824 */ /* 0x021fc800078e00ff */
[----:B------:R-:W-:-:S04]  /*7cc0*/  FMUL R0, R0, R113 ;  /* 0x0000007100007220 */ /* 0x000fc80000400000 */
[----:B------:R-:W-:-:S05]  /*7cd0*/  FFMA R0, R31, R112, R0 ;  /* 0x000000701f007223 */ /* 0x000fca0000000000 */
[----:B------:R-:W-:-:S05]  /*7ce0*/  F2FP.BF16.F32.PACK_AB R0, RZ, R0 ;  /* 0x00000000ff00723e */ /* 0x000fca00000010ff */
[----:B------:R3:W-:Y:S01]  /*7cf0*/  STG.E.U16 desc[UR44][R10.64+0x152], R0 ;  /* 0x000152000a007986 */ /* 0x0007e2000c10152c */
[----:B------:R-:W-:Y:S05]  /*7d00*/  BRA `(.L_x_206) ;  /* 0x0000001c00a87947 */ /* 0x000fea0003800000 */
.L_x_33:
[----:B------:R-:W-:Y:S01]  /*7d10*/  ULDC.64 UR4, c[0x0][0x5c0] ;  /* 0x0001700000047ab9 */ /* 0x000fe20000000a00 */
[----:B------:R-:W-:Y:S01]  /*7d20*/  ISETP.GT.AND P3, PT, R0, 0x1, PT ;  /* 0x000000010000780c */ /* 0x000fe20003f64270 */
[-C--:B------:R-:W-:Y:S01]  /*7d30*/  FMUL R104, R104, R112.reuse ;  /* 0x0000007068687220 */ /* 0x080fe20000400000 */
[----:B------:R-:W-:Y:S01]  /*7d40*/  LEA R8, P0, R6, UR4, 0x1 ;  /* 0x0000000406087c11 */ /* 0x000fe2000f8008ff */
[-C--:B------:R-:W-:Y:S01]  /*7d50*/  FMUL R105, R105, R112.reuse ;  /* 0x0000007069697220 */ /* 0x080fe20000400000 */
[----:B------:R-:W-:Y:S01]  /*7d60*/  SHF.L.U64.HI R5, R4, 0x4, R5 ;  /* 0x0000000404057819 */ /* 0x000fe20000010205 */
[-C--:B------:R-:W-:Y:S01]  /*7d70*/  FMUL R106, R106, R112.reuse ;  /* 0x000000706a6a7220 */ /* 0x080fe20000400000 */
[----:B------:R-:W-:Y:S01]  /*7d80*/  LEA.HI.X R9, R6, UR5, R137, 0x1, P0 ;  /* 0x0000000506097c11 */ /* 0x000fe200080f0c89 */
[-C--:B------:R-:W-:Y:S01]  /*7d90*/  FMUL R107, R107, R112.reuse ;  /* 0x000000706b6b7220 */ /* 0x080fe20000400000 */
[----:B------:R-:W-:Y:S01]  /*7da0*/  ISETP.GT.AND P0, PT, R3, RZ, P3 ;  /* 0x000000ff0300720c */ /* 0x000fe20001f04270 */
[----:B------:R-:W-:Y:S01]  /*7db0*/  FMUL R108, R108, R112 ;  /* 0x000000706c6c7220 */ /* 0x000fe20000400000 */
[----:B------:R-:W-:Y:S01]  /*7dc0*/  F2FP.BF16.F32.PACK_AB R104, RZ, R104 ;  /* 0x00000068ff68723e */ /* 0x000fe200000010ff */
[-C--:B------:R-:W-:Y:S01]  /*7dd0*/  FMUL R109, R109, R112.reuse ;  /* 0x000000706d6d7220 */ /* 0x080fe20000400000 */
[----:B------:R-:W-:Y:S01]  /*7de0*/  F2FP.BF16.F32.PACK_AB R105, RZ, R105 ;  /* 0x00000069ff69723e */ /* 0x000fe200000010ff */
[----:B------:R-:W-:Y:S01]  /*7df0*/  FMUL R110, R110, R112 ;  /* 0x000000706e6e7220 */ /* 0x000fe20000400000 */
[----:B------:R-:W-:Y:S01]  /*7e00*/  LEA R4, P4, R4, R8, 0x4 ;  /* 0x0000000804047211 */ /* 0x000fe200078820ff */
[----:B------:R-:W-:Y:S01]  /*7e10*/  @P2 STG.E.U16 desc[UR44][R8.64], R104 ;  /* 0x0000006808002986 */ /* 0x000fe2000c10152c */
[----:B------:R-:W-:Y:S01]  /*7e20*/  ISETP.GT.AND P2, PT, R0, 0x8, PT ;  /* 0x000000080000780c */ /* 0x000fe20003f44270 */
[----:B------:R-:W-:Y:S01]  /*7e30*/  FMUL R111, R111, R112 ;  /* 0x000000706f6f7220 */ /* 0x000fe20000400000 */
[----:B------:R-:W-:Y:S01]  /*7e40*/  ISETP.GT.AND P1, PT, R3, 0x8, P1 ;  /* 0x000000080300780c */ /* 0x000fe20000f24270 */
[--C-:B------:R-:W-:Y:S01]  /*7e50*/  IMAD.X R5, R5, 0x1, R9.reuse, P4 ;  /* 0x0000000105057824 */ /* 0x100fe200020e0609 */
[C---:B------:R-:W-:Y:S01]  /*7e60*/  ISETP.GT.AND P5, PT, R3.reuse, RZ, P2 ;  /* 0x000000ff0300720c */ /* 0x040fe200017a4270 */
[--C-:B------:R-:W-:Y:S01]  /*7e70*/  @P0 IMAD.MOV.U32 R6, RZ, RZ, R8.reuse ;  /* 0x000000ffff060224 */ /* 0x100fe200078e0008 */
[----:B------:R-:W-:Y:S01]  /*7e80*/  ISETP.GT.AND P3, PT, R3, 0x8, P3 ;  /* 0x000000080300780c */ /* 0x000fe20001f64270 */
[--C-:B------:R-:W-:Y:S01]  /*7e90*/  @P0 IMAD.MOV.U32 R7, RZ, RZ, R9.reuse ;  /* 0x000000ffff070224 */ /* 0x100fe200078e0009 */
[----:B------:R-:W-:Y:S01]  /*7ea0*/  F2FP.BF16.F32.PACK_AB R106, RZ, R106 ;  /* 0x0000006aff6a723e */ /* 0x000fe200000010ff */
[-C--:B------:R-:W-:Y:S01]  /*7eb0*/  FMUL R96, R96, R112.reuse ;  /* 0x0000007060607220 */ /* 0x080fe20000400000 */
[----:B------:R-:W-:Y:S01]  /*7ec0*/  F2FP.BF16.F32.PACK_AB R107, RZ, R107 ;  /* 0x0000006bff6b723e */ /* 0x000fe200000010ff */
[-C--:B------:R-:W-:Y:S01]  /*7ed0*/  FMUL R97, R97, R112.reuse ;  /* 0x0000007061617220 */ /* 0x080fe20000400000 */
[----:B------:R0:W-:Y:S01]  /*7ee0*/  @P0 STG.E.U16 desc[UR44][R6.64+0x2], R105 ;  /* 0x0000026906000986 */ /* 0x0001e2000c10152c */
[----:B------:R-:W-:Y:S01]  /*7ef0*/  ISETP.GT.AND P0, PT, R0, 0x9, PT ;  /* 0x000000090000780c */ /* 0x000fe20003f04270 */
[----:B------:R-:W-:Y:S01]  /*7f00*/  FMUL R98, R98, R112 ;  /* 0x0000007062627220 */ /* 0x000fe20000400000 */
[----:B------:R-:W-:Y:S01]  /*7f10*/  F2FP.BF16.F32.PACK_AB R108, RZ, R108 ;  /* 0x0000006cff6c723e */ /* 0x000fe200000010ff */
[----:B------:R-:W-:Y:S01]  /*7f20*/  @P1 STG.E.U16 desc[UR44][R4.64], R106 ;  /* 0x0000006a04001986 */ /* 0x000fe2000c10152c */
[----:B------:R-:W-:Y:S01]  /*7f30*/  ISETP.GT.AND P4, PT, R3, RZ, P0 ;  /* 0x000000ff0300720c */ /* 0x000fe20000784270 */
[-C--:B------:R-:W-:Y:S01]  /*7f40*/  FMUL R99, R99, R112.reuse ;  /* 0x0000007063637220 */ /* 0x080fe20000400000 */
[----:B------:R-:W-:Y:S01]  /*7f50*/  ISETP.GT.AND P1, PT, R0, 0x10, PT ;  /* 0x000000100000780c */ /* 0x000fe20003f24270 */
[----:B------:R-:W-:Y:S01]  /*7f60*/  @P3 STG.E.U16 desc[UR44][R4.64+0x2], R107 ;  /* 0x0000026b04003986 */ /* 0x000fe2000c10152c */
[----:B------:R-:W-:Y:S01]  /*7f70*/  F2FP.BF16.F32.PACK_AB R109, RZ, R109 ;  /* 0x0000006dff6d723e */ /* 0x000fe200000010ff */
[-C--:B------:R-:W-:Y:S01]  /*7f80*/  FMUL R100, R100, R112.reuse ;  /* 0x0000007064647220 */ /* 0x080fe20000400000 */
[C---:B------:R-:W-:Y:S01]  /*7f90*/  ISETP.GT.AND P2, PT, R3.reuse, 0x8, P2 ;  /* 0x000000080300780c */ /* 0x040fe20001744270 */
[--C-:B0-----:R-:W-:Y:S01]  /*7fa0*/  @P5 IMAD.MOV.U32 R6, RZ, RZ, R8.reuse ;  /* 0x000000ffff065224 */ /* 0x101fe200078e0008 */
[----:B------:R-:W-:Y:S01]  /*7fb0*/  ISETP.GT.AND P3, PT, R3, 0x8, P0 ;  /* 0x000000080300780c */ /* 0x000fe20000764270 */
[--C-:B------:R-:W-:Y:S01]  /*7fc0*/  @P5 IMAD.MOV.U32 R7, RZ, RZ, R9.reuse ;  /* 0x000000ffff075224 */ /* 0x100fe200078e0009 */
[----:B------:R-:W-:Y:S01]  /*7fd0*/  ISETP.GT.AND P0, PT, R0, 0x11, PT ;  /* 0x000000110000780c */ /* 0x000fe20003f04270 */
[----:B------:R-:W-:Y:S01]  /*7fe0*/  FMUL R101, R101, R112 ;  /* 0x0000007065657220 */ /* 0x000fe20000400000 */
[----:B------:R-:W-:Y:S01]  /*7ff0*/  F2FP.BF16.F32.PACK_AB R110, RZ, R110 ;  /* 0x0000006eff6e723e */ /* 0x000fe200000010ff */
[-C--:B------:R-:W-:Y:S01]  /*8000*/  FMUL R102, R102, R112.reuse ;  /* 0x0000007066667220 */ /* 0x080fe20000400000 */
[----:B------:R0:W-:Y:S01]  /*8010*/  @P5 STG.E.U16 desc[UR44][R6.64+0x10], R108 ;  /* 0x0000106c06005986 */ /* 0x0001e2000c10152c */
[----:B------:R-:W-:Y:S01]  /*8020*/  ISETP.GT.AND P5, PT, R3, RZ, P1 ;  /* 0x000000ff0300720c */ /* 0x000fe20000fa4270 */
[-C--:B------:R-:W-:Y:S01]  /*8030*/  FMUL R103, R103, R112.reuse ;  /* 0x0000007067677220 */ /* 0x080fe20000400000 */
[----:B------:R-:W-:Y:S01]  /*8040*/  F2FP.BF16.F32.PACK_AB R111, RZ, R111 ;  /* 0x0000006fff6f723e */ /* 0x000fe200000010ff */
[----:B------:R-:W-:Y:S01]  /*8050*/  FMUL R88, R88, R112 ;  /* 0x0000007058587220 */ /* 0x000fe20000400000 */
[----:B------:R-:W-:Y:S01]  /*8060*/  F2FP.BF16.F32.PACK_AB R96, RZ, R96 ;  /* 0x00000060ff60723e */ /* 0x000fe200000010ff */
[-C--:B------:R-:W-:Y:S01]  /*8070*/  FMUL R89, R89, R112.reuse ;  /* 0x0000007059597220 */ /* 0x080fe20000400000 */
[----:B------:R-:W-:Y:S01]  /*8080*/  F2FP.BF16.F32.PACK_AB R97, RZ, R97 ;  /* 0x00000061ff61723e */ /* 0x000fe200000010ff */
[-C--:B------:R-:W-:Y:S01]  /*8090*/  FMUL R90, R90, R112.reuse ;  /* 0x000000705a5a7220 */ /* 0x080fe20000400000 */
[----:B------:R-:W-:Y:S01]  /*80a0*/  ISETP.GT.AND P1, PT, R3, 0x8, P1 ;  /* 0x000000080300780c */ /* 0x000fe20000f24270 */
[----:B------:R-:W-:Y:S01]  /*80b0*/  FMUL R91, R91, R112 ;  /* 0x000000705b5b7220 */ /* 0x000fe20000400000 */
[----:B------:R-:W-:Y:S01]  /*80c0*/  F2FP.BF16.F32.PACK_AB R98, RZ, R98 ;  /* 0x00000062ff62723e */ /* 0x000fe200000010ff */
[--C-:B0-----:R-:W-:Y:S01]  /*80d0*/  @P4 IMAD.MOV.U32 R6, RZ, RZ, R8.reuse ;  /* 0x000000ffff064224 */ /* 0x101fe200078e0008 */
[----:B------:R-:W-:Y:S01]  /*80e0*/  F2FP.BF16.F32.PACK_AB R99, RZ, R99 ;  /* 0x00000063ff63723e */ /* 0x000fe200000010ff */
[--C-:B------:R-:W-:Y:S01]  /*80f0*/  @P4 IMAD.MOV.U32 R7, RZ, RZ, R9.reuse ;  /* 0x000000ffff074224 */ /* 0x100fe200078e0009 */
[----:B------:R-:W-:Y:S01]  /*8100*/  F2FP.BF16.F32.PACK_AB R100, RZ, R100 ;  /* 0x00000064ff64723e */ /* 0x000fe200000010ff */
[-C--:B------:R-:W-:Y:S01]  /*8110*/  FMUL R92, R92, R112.reuse ;  /* 0x000000705c5c7220 */ /* 0x080fe20000400000 */
[----:B------:R-:W-:Y:S01]  /*8120*/  F2FP.BF16.F32.PACK_AB R101, RZ, R101 ;  /* 0x00000065ff65723e */ /* 0x000fe200000010ff */
[-C--:B------:R-:W-:Y:S01]  /*8130*/  FMUL R93, R93, R112.reuse ;  /* 0x000000705d5d7220 */ /* 0x080fe20000400000 */
[----:B------:R0:W-:Y:S01]  /*8140*/  @P4 STG.E.U16 desc[UR44][R6.64+0x12], R109 ;  /* 0x0000126d06004986 */ /* 0x0001e2000c10152c */
[----:B------:R-:W-:Y:S01]  /*8150*/  ISETP.GT.AND P4, PT, R3, RZ, P0 ;  /* 0x000000ff0300720c */ /* 0x000fe20000784270 */
[----:B------:R-:W-:Y:S01]  /*8160*/  FMUL R94, R94, R112 ;  /* 0x000000705e5e7220 */ /* 0x000fe20000400000 */
[----:B------:R-:W-:Y:S01]  /*8170*/  F2FP.BF16.F32.PACK_AB R102, RZ, R102 ;  /* 0x00000066ff66723e */ /* 0x000fe200000010ff */
[----:B------:R-:W-:Y:S01]  /*8180*/  @P2 STG.E.U16 desc[UR44][R4.64+0x10], R110 ;  /* 0x0000106e04002986 */ /* 0x000fe2000c10152c */
[----:B------:R-:W-:Y:S01]  /*8190*/  ISETP.GT.AND P2, PT, R0, 0x18, PT ;  /* 0x000000180000780c */ /* 0x000fe20003f44270 */
[-C--:B------:R-:W-:Y:S01]  /*81a0*/  FMUL R95, R95, R112.reuse ;  /* 0x000000705f5f7220 */ /* 0x080fe20000400000 */
[----:B------:R-:W-:Y:S01]  /*81b0*/  F2FP.BF16.F32.PACK_AB R103, RZ, R103 ;  /* 0x00000067ff67723e */ /* 0x000fe200000010ff */
[----:B------:R-:W-:Y:S01]  /*81c0*/  @P3 STG.E.U16 desc[UR44][R4.64+0x12], R111 ;  /* 0x0000126f04003986 */ /* 0x000fe2000c10152c */
[----:B------:R-:W-:Y:S01]  /*81d0*/  ISETP.GT.AND P3, PT, R3, 0x8, P0 ;  /* 0x000000080300780c */ /* 0x000fe20000764270 */
[----:B------:R-:W-:Y:S01]  /*81e0*/  FMUL R80, R80, R112 ;  /* 0x0000007050507220 */ /* 0x000fe20000400000 */
[----:B------:R-:W-:Y:S01]  /*81f0*/  ISETP.GT.AND P0, PT, R0, 0x19, PT ;  /* 0x000000190000780c */ /* 0x000fe20003f04270 */
[--C-:B0-----:R-:W-:Y:S01]  /*8200*/  @P5 IMAD.MOV.U32 R6, RZ, RZ, R8.reuse ;  /* 0x000000ffff065224 */ /* 0x101fe200078e0008 */
[----:B------:R-:W-:Y:S01]  /*8210*/  F2FP.BF16.F32.PACK_AB R88, RZ, R88 ;  /* 0x00000058ff58723e */ /* 0x000fe200000010ff */
[--C-:B------:R-:W-:Y:S01]  /*8220*/  @P5 IMAD.MOV.U32 R7, RZ, RZ, R9.reuse ;  /* 0x000000ffff075224 */ /* 0x100fe200078e0009 */
[----:B------:R-:W-:Y:S01]  /*8230*/  F2FP.BF16.F32.PACK_AB R89, RZ, R89 ;  /* 0x00000059ff59723e */ /* 0x000fe200000010ff */
        /* <DEDUP_REMOVED lines=11> */
[----:B------:R-:W-:Y:S01]  /*82f0*/  FMUL R86, R86, R112 ;  /* 0x0000007056567220 */ /* 0x000fe20000400000 */
[----:B------:R-:W-:Y:S01]  /*8300*/  F2FP.BF16.F32.PACK_AB R94, RZ, R94 ;  /* 0x0000005eff5e723e */ /* 0x000fe200000010ff */
[----:B------:R-:W-:Y:S01]  /*8310*/  FMUL R87, R87, R112 ;  /* 0x0000007057577220 */ /* 0x000fe20000400000 */
[----:B------:R-:W-:Y:S01]  /*8320*/  F2FP.BF16.F32.PACK_AB R95, RZ, R95 ;  /* 0x0000005fff5f723e */ /* 0x000fe200000010ff */
        /* <DEDUP_REMOVED lines=8> */
[C---:B------:R-:W-:Y:S01]  /*83b0*/  ISETP.GT.AND P4, PT, R3.reuse, RZ, P0 ;  /* 0x000000ff0300720c */ /* 0x040fe20000784270 */
[-C--:B------:R-:W-:Y:S01]  /*83c0*/  FMUL R74, R74, R112.reuse ;  /* 0x000000704a4a7220 */ /* 0x080fe20000400000 */
[----:B------:R-:W-:Y:S01]  /*83d0*/  F2FP.BF16.F32.PACK_AB R83, RZ, R83 ;  /* 0x00000053ff53723e */ /* 0x000fe200000010ff */
[----:B------:R-:W-:Y:S01]  /*83e0*/  @P1 STG.E.U16 desc[UR44][R4.64+0x20], R98 ;  /* 0x0000206204001986 */ /* 0x000fe2000c10152c */
[----:B------:R-:W-:Y:S01]  /*83f0*/  ISETP.GT.AND P1, PT, R3, 0x8, P2 ;  /* 0x000000080300780c */ /* 0x000fe20001724270 */
[-C--:B------:R-:W-:Y:S01]  /*8400*/  FMUL R75, R75, R112.reuse ;  /* 0x000000704b4b7220 */ /* 0x080fe20000400000 */
[----:B------:R-:W-:Y:S01]  /*8410*/  ISETP.GT.AND P2, PT, R0, 0x20, PT ;  /* 0x000000200000780c */ /* 0x000fe20003f44270 */
        /* <DEDUP_REMOVED lines=156> */
[----:B0-----:R-:W-:Y:S01]  /*8de0*/  @P5 IMAD.MOV.U32 R6, RZ, RZ, R8 ;  /* 0x000000ffff065224 */ /* 0x001fe200078e0008 */
[----:B------:R-:W-:Y:S01]  /*8df0*/  F2FP.BF16.F32.PACK_AB R36, RZ, R36 ;  /* 0x00000024ff24723e */ /* 0x000fe200000010ff */
[----:B------:R-:W-:Y:S01]  /*8e00*/  @P5 IMAD.MOV.U32 R7, RZ, RZ, R9 ;  /* 0x000000ffff075224 */ /* 0x000fe200078e0009 */
[----:B------:R-:W-:Y:S01]  /*8e10*/  F2FP.BF16.F32.PACK_AB R37, RZ, R37 ;  /* 0x00000025ff25723e */ /* 0x000fe200000010ff */
[----:B------:R-:W-:Y:S01]  /*8e20*/  FMUL R29, R29, R112 ;  /* 0x000000701d1d7220 */ /* 0x000fe20000400000 */
[----:B------:R-:W-:Y:S01]  /*8e30*/  F2FP.BF16.F32.PACK_AB R38, RZ, R38 ;  /* 0x00000026ff26723e */ /* 0x000fe200000010ff */
[-C--:B------:R-:W-:Y:S01]  /*8e40*/  FMUL R30, R30, R112.reuse ;  /* 0x000000701e1e7220 */ /* 0x080fe20000400000 */
[----:B------:R0:W-:Y:S01]  /*8e50*/  @P5 STG.E.U16 desc[UR44][R6.64+0x70], R84 ;  /* 0x0000705406005986 */ /* 0x0001e2000c10152c */
[----:B------:R-:W-:Y:S01]  /*8e60*/  ISETP.GT.AND P5, PT, R3, RZ, P2 ;  /* 0x000000ff0300720c */ /* 0x000fe200017a4270 */
[----:B------:R-:W-:Y:S01]  /*8e70*/  FMUL R31, R31, R112 ;  /* 0x000000701f1f7220 */ /* 0x000fe20000400000 */
[----:B------:R-:W-:-:S02]  /*8e80*/  F2FP.BF16.F32.PACK_AB R39, RZ, R39 ;  /* 0x00000027ff27723e */ /* 0x000fc400000010ff */
[----:B------:R-:W-:Y:S02]  /*8e90*/  F2FP.BF16.F32.PACK_AB R24, RZ, R24 ;  /* 0x00000018ff18723e */ /* 0x000fe400000010ff */
[----:B------:R-:W-:Y:S02]  /*8ea0*/  F2FP.BF16.F32.PACK_AB R25, RZ, R25 ;  /* 0x00000019ff19723e */ /* 0x000fe400000010ff */
[----:B------:R-:W-:Y:S02]  /*8eb0*/  F2FP.BF16.F32.PACK_AB R26, RZ, R26 ;  /* 0x0000001aff1a723e */ /* 0x000fe400000010ff */
[----:B------:R-:W-:Y:S01]  /*8ec0*/  F2FP.BF16.F32.PACK_AB R27, RZ, R27 ;  /* 0x0000001bff1b723e */ /* 0x000fe200000010ff */
[----:B0-----:R-:W-:Y:S01]  /*8ed0*/  @P4 IMAD.MOV.U32 R6, RZ, RZ, R8 ;  /* 0x000000ffff064224 */ /* 0x001fe200078e0008 */
[----:B------:R-:W-:Y:S01]  /*8ee0*/  F2FP.BF16.F32.PACK_AB R28, RZ, R28 ;  /* 0x0000001cff1c723e */ /* 0x000fe200000010ff */
[----:B------:R-:W-:Y:S01]  /*8ef0*/  @P4 IMAD.MOV.U32 R7, RZ, RZ, R9 ;  /* 0x000000ffff074224 */ /* 0x000fe200078e0009 */
[----:B------:R-:W-:-:S02]  /*8f00*/  F2FP.BF16.F32.PACK_AB R29, RZ, R29 ;  /* 0x0000001dff1d723e */ /* 0x000fc400000010ff */
[----:B------:R-:W-:Y:S02]  /*8f10*/  F2FP.BF16.F32.PACK_AB R30, RZ, R30 ;  /* 0x0000001eff1e723e */ /* 0x000fe400000010ff */
[----:B------:R0:W-:Y:S01]  /*8f20*/  @P4 STG.E.U16 desc[UR44][R6.64+0x72], R85 ;  /* 0x0000725506004986 */ /* 0x0001e2000c10152c */
[C---:B------:R-:W-:Y:S02]  /*8f30*/  ISETP.GT.AND P4, PT, R3.reuse, RZ, P0 ;  /* 0x000000ff0300720c */ /* 0x040fe40000784270 */
[----:B------:R-:W-:Y:S01]  /*8f40*/  F2FP.BF16.F32.PACK_AB R31, RZ, R31 ;  /* 0x0000001fff1f723e */ /* 0x000fe200000010ff */
[----:B------:R-:W-:Y:S01]  /*8f50*/  @P1 STG.E.U16 desc[UR44][R4.64+0x70], R86 ;  /* 0x0000705604001986 */ /* 0x000fe2000c10152c */
[C---:B------:R-:W-:Y:S02]  /*8f60*/  ISETP.GT.AND P1, PT, R3.reuse, 0x8, P2 ;  /* 0x000000080300780c */ /* 0x040fe40001724270 */
[----:B------:R-:W-:Y:S01]  /*8f70*/  ISETP.GT.AND P2, PT, R0, 0x48, PT ;  /* 0x000000480000780c */ /* 0x000fe20003f44270 */
[----:B------:R-:W-:Y:S01]  /*8f80*/  @P3 STG.E.U16 desc[UR44][R4.64+0x72], R87 ;  /* 0x0000725704003986 */ /* 0x000fe2000c10152c */
[----:B------:R-:W-:-:S02]  /*8f90*/  ISETP.GT.AND P3, PT, R3, 0x8, P0 ;  /* 0x000000080300780c */ /* 0x000fc40000764270 */
[----:B------:R-:W-:Y:S01]  /*8fa0*/  ISETP.GT.AND P0, PT, R0, 0x49, PT ;  /* 0x000000490000780c */ /* 0x000fe20003f04270 */
[----:B0-----:R-:W-:Y:S02]  /*8fb0*/  @P5 IMAD.MOV.U32 R6, RZ, RZ, R8 ;  /* 0x000000ffff065224 */ /* 0x001fe400078e0008 */
[----:B------:R-:W-:-:S05]  /*8fc0*/  @P5 IMAD.MOV.U32 R7, RZ, RZ, R9 ;  /* 0x000000ffff075224 */ /* 0x000fca00078e0009 */
[----:B------:R0:W-:Y:S01]  /*8fd0*/  @P5 STG.E.U16 desc[UR44][R6.64+0x80], R72 ;  /* 0x0000804806005986 */ /* 0x0001e2000c10152c */
[----:B------:R-:W-:Y:S01]  /*8fe0*/  ISETP.GT.AND P5, PT, R3, RZ, P2 ;  /* 0x000000ff0300720c */ /* 0x000fe200017a4270 */
[----:B0-----:R-:W-:Y:S02]  /*8ff0*/  @P4 IMAD.MOV.U32 R6, RZ, RZ, R8 ;  /* 0x000000ffff064224 */ /* 0x001fe400078e0008 */
[----:B------:R-:W-:-:S05]  /*9000*/  @P4 IMAD.MOV.U32 R7, RZ, RZ, R9 ;  /* 0x000000ffff074224 */ /* 0x000fca00078e0009 */
[----:B------:R0:W-:Y:S01]  /*9010*/  @P4 STG.E.U16 desc[UR44][R6.64+0x82], R73 ;  /* 0x0000824906004986 */ /* 0x0001e2000c10152c */
[----:B------:R-:W-:-:S03]  /*9020*/  ISETP.GT.AND P4, PT, R3, RZ, P0 ;  /* 0x000000ff0300720c */ /* 0x000fc60000784270 */
[----:B------:R-:W-:Y:S01]  /*9030*/  @P1 STG.E.U16 desc[UR44][R4.64+0x80], R74 ;  /* 0x0000804a04001986 */ /* 0x000fe2000c10152c */
[C---:B------:R-:W-:Y:S02]  /*9040*/  ISETP.GT.AND P1, PT, R3.reuse, 0x8, P2 ;  /* 0x000000080300780c */ /* 0x040fe40001724270 */
[C---:B------:R-:W-:Y:S01]  /*9050*/  ISETP.GT.AND P2, PT, R0.reuse, 0x50, PT ;  /* 0x000000500000780c */ /* 0x040fe20003f44270 */
[----:B------:R-:W-:Y:S01]  /*9060*/  @P3 STG.E.U16 desc[UR44][R4.64+0x82], R75 ;  /* 0x0000824b04003986 */ /* 0x000fe2000c10152c */
[----:B------:R-:W-:Y:S02]  /*9070*/  ISETP.GT.AND P3, PT, R3, 0x8, P0 ;  /* 0x000000080300780c */ /* 0x000fe40000764270 */
        /* <DEDUP_REMOVED lines=102> */
[C---:B------:R-:W-:Y:S02]  /*96e0*/  ISETP.GT.AND P5, PT, R3.reuse, RZ, P2 ;  /* 0x000000ff0300720c */ /* 0x040fe400017a4270 */
[----:B------:R-:W-:Y:S01]  /*96f0*/  ISETP.GT.AND P2, PT, R3, 0x8, P2 ;  /* 0x000000080300780c */ /* 0x000fe20001744270 */
[----:B0-----:R-:W-:Y:S02]  /*9700*/  @P4 IMAD.MOV.U32 R6, RZ, RZ, R8 ;  /* 0x000000ffff064224 */ /* 0x001fe400078e0008 */
[----:B------:R-:W-:-:S05]  /*9710*/  @P4 IMAD.MOV.U32 R7, RZ, RZ, R9 ;  /* 0x000000ffff074224 */ /* 0x000fca00078e0009 */
[----:B------:R0:W-:Y:S01]  /*9720*/  @P4 STG.E.U16 desc[UR44][R6.64+0x102], R41 ;  /* 0x0001022906004986 */ /* 0x0001e2000c10152c */
[C---:B------:R-:W-:Y:S02]  /*9730*/  ISETP.GT.AND P4, PT, R3.reuse, RZ, P0 ;  /* 0x000000ff0300720c */ /* 0x040fe40000784270 */
[----:B------:R-:W-:Y:S01]  /*9740*/  ISETP.GT.AND P0, PT, R3, 0x8, P0 ;  /* 0x000000080300780c */ /* 0x000fe20000704270 */
[----:B------:R-:W-:Y:S01]  /*9750*/  @P1 STG.E.U16 desc[UR44][R4.64+0x100], R42 ;  /* 0x0001002a04001986 */ /* 0x000fe2000c10152c */
[----:B------:R-:W-:-:S03]  /*9760*/  ISETP.GT.AND P1, PT, R0, 0x91, PT ;  /* 0x000000910000780c */ /* 0x000fc60003f24270 */
[----:B------:R-:W-:Y:S01]  /*9770*/  @P3 STG.E.U16 desc[UR44][R4.64+0x102], R43 ;  /* 0x0001022b04003986 */ /* 0x000fe2000c10152c */
        /* <DEDUP_REMOVED lines=9> */
[----:B------:R-:W-:Y:S04]  /*9810*/  @P2 STG.E.U16 desc[UR44][R4.64+0x110], R46 ;  /* 0x0001102e04002986 */ /* 0x000fe8000c10152c */
[----:B------:R-:W-:Y:S01]  /*9820*/  @P0 STG.E.U16 desc[UR44][R4.64+0x112], R47 ;  /* 0x0001122f04000986 */ /* 0x000fe2000c10152c */
[----:B------:R-:W-:Y:S01]  /*9830*/  ISETP.GT.AND P0, PT, R3, 0x8, P3 ;  /* 0x000000080300780c */ /* 0x000fe20001f04270 */
[----:B0-----:R-:W-:Y:S02]  /*9840*/  @P5 IMAD.MOV.U32 R6, RZ, RZ, R8 ;  /* 0x000000ffff065224 */ /* 0x001fe400078e0008 */
[----:B------:R-:W-:-:S05]  /*9850*/  @P5 IMAD.MOV.U32 R7, RZ, RZ, R9 ;  /* 0x000000ffff075224 */ /* 0x000fca00078e0009 */
[----:B------:R0:W-:Y:S01]  /*9860*/  @P5 STG.E.U16 desc[UR44][R6.64+0x120], R32 ;  /* 0x0001202006005986 */ /* 0x0001e2000c10152c */
[----:B------:R-:W-:Y:S02]  /*9870*/  ISETP.GT.AND P5, PT, R3, 0x8, P1 ;  /* 0x000000080300780c */ /* 0x000fe40000fa4270 */
[----:B------:R-:W-:-:S04]  /*9880*/  ISETP.GT.AND P1, PT, R0, 0x99, PT ;  /* 0x000000990000780c */ /* 0x000fc80003f24270 */
[----:B------:R-:W-:Y:S01]  /*9890*/  ISETP.GT.AND P3, PT, R3, RZ, P1 ;  /* 0x000000ff0300720c */ /* 0x000fe20000f64270 */
[----:B0-----:R-:W-:Y:S02]  /*98a0*/  @P4 IMAD.MOV.U32 R6, RZ, RZ, R8 ;  /* 0x000000ffff064224 */ /* 0x001fe400078e0008 */
[----:B------:R-:W-:-:S05]  /*98b0*/  @P4 IMAD.MOV.U32 R7, RZ, RZ, R9 ;  /* 0x000000ffff074224 */ /* 0x000fca00078e0009 */
[----:B------:R0:W-:Y:S01]  /*98c0*/  @P4 STG.E.U16 desc[UR44][R6.64+0x122], R33 ;  /* 0x0001222106004986 */ /* 0x0001e2000c10152c */
[----:B------:R-:W-:-:S03]  /*98d0*/  ISETP.GT.AND P4, PT, R0, 0x98, PT ;  /* 0x000000980000780c */ /* 0x000fc60003f84270 */
[----:B------:R-:W-:Y:S01]  /*98e0*/  @P0 STG.E.U16 desc[UR44][R4.64+0x120], R34 ;  /* 0x0001202204000986 */ /* 0x000fe2000c10152c */
[C---:B------:R-:W-:Y:S02]  /*98f0*/  ISETP.GT.AND P2, PT, R3.reuse, RZ, P4 ;  /* 0x000000ff0300720c */ /* 0x040fe40002744270 */
[C---:B------:R-:W-:Y:S01]  /*9900*/  ISETP.GT.AND P4, PT, R3.reuse, 0x8, P4 ;  /* 0x000000080300780c */ /* 0x040fe20002784270 */
[----:B------:R-:W-:Y:S01]  /*9910*/  @P5 STG.E.U16 desc[UR44][R4.64+0x122], R35 ;  /* 0x0001222304005986 */ /* 0x000fe2000c10152c */
[----:B------:R-:W-:Y:S02]  /*9920*/  ISETP.GT.AND P5, PT, R3, 0x8, P1 ;  /* 0x000000080300780c */ /* 0x000fe40000fa4270 */
[C---:B------:R-:W-:Y:S02]  /*9930*/  ISETP.GT.AND P0, PT, R0.reuse, 0xa1, PT ;  /* 0x000000a10000780c */ /* 0x040fe40003f04270 */
[----:B------:R-:W-:-:S05]  /*9940*/  ISETP.GT.AND P1, PT, R0, 0xa9, PT ;  /* 0x000000a90000780c */ /* 0x000fca0003f24270 */
[----:B0-----:R-:W-:Y:S02]  /*9950*/  @P2 IMAD.MOV.U32 R6, RZ, RZ, R8 ;  /* 0x000000ffff062224 */ /* 0x001fe400078e0008 */
[----:B------:R-:W-:-:S05]  /*9960*/  @P2 IMAD.MOV.U32 R7, RZ, RZ, R9 ;  /* 0x000000ffff072224 */ /* 0x000fca00078e0009 */
[----:B------:R0:W-:Y:S01]  /*9970*/  @P2 STG.E.U16 desc[UR44][R6.64+0x130], R36 ;  /* 0x0001302406002986 */ /* 0x0001e2000c10152c */
[----:B------:R-:W-:Y:S01]  /*9980*/  ISETP.GT.AND P2, PT, R0, 0xa8, PT ;  /* 0x000000a80000780c */ /* 0x000fe20003f44270 */
        /* <DEDUP_REMOVED lines=8> */
[C---:B------:R-:W-:Y:S02]  /*9a10*/  ISETP.GT.AND P5, PT, R3.reuse, RZ, P0 ;  /* 0x000000ff0300720c */ /* 0x040fe400007a4270 */
[----:B------:R-:W-:-:S07]  /*9a20*/  ISETP.GT.AND P0, PT, R3, 0x8, P0 ;  /* 0x000000080300780c */ /* 0x000fce0000704270 */
[----:B0-----:R-:W-:Y:S02]  /*9a30*/  @P4 IMAD.MOV.U32 R6, RZ, RZ, R8 ;  /* 0x000000ffff064224 */ /* 0x001fe400078e0008 */
[----:B------:R-:W-:Y:S02]  /*9a40*/  @P4 IMAD.MOV.U32 R7, RZ, RZ, R9 ;  /* 0x000000ffff074224 */ /* 0x000fe400078e0009 */
[----:B------:R-:W-:-:S03]  /*9a50*/  @P3 IMAD.MOV.U32 R2, RZ, RZ, R4 ;  /* 0x000000ffff023224 */ /* 0x000fc600078e0004 */
[----:B------:R0:W-:Y:S01]  /*9a60*/  @P4 STG.E.U16 desc[UR44][R6.64+0x140], R24 ;  /* 0x0001401806004986 */ /* 0x0001e2000c10152c */
[C---:B------:R-:W-:Y:S02]  /*9a70*/  ISETP.GT.AND P4, PT, R3.reuse, RZ, P1 ;  /* 0x000000ff0300720c */ /* 0x040fe40000f84270 */
[----:B------:R-:W-:Y:S01]  /*9a80*/  ISETP.GT.AND P1, PT, R3, 0x8, P1 ;  /* 0x000000080300780c */ /* 0x000fe20000f24270 */
[----:B0-----:R-:W-:Y:S02]  /*9a90*/  @P5 IMAD.MOV.U32 R6, RZ, RZ, R8 ;  /* 0x000000ffff065224 */ /* 0x001fe400078e0008 */
[----:B------:R-:W-:-:S05]  /*9aa0*/  @P5 IMAD.MOV.U32 R7, RZ, RZ, R9 ;  /* 0x000000ffff075224 */ /* 0x000fca00078e0009 */
[----:B------:R-:W-:Y:S01]  /*9ab0*/  @P5 STG.E.U16 desc[UR44][R6.64+0x142], R25 ;  /* 0x0001421906005986 */ /* 0x000fe2000c10152c */
[C---:B------:R-:W-:Y:S02]  /*9ac0*/  ISETP.GT.AND P5, PT, R3.reuse, RZ, P2 ;  /* 0x000000ff0300720c */ /* 0x040fe400017a4270 */
[----:B------:R-:W-:Y:S01]  /*9ad0*/  ISETP.GT.AND P2, PT, R3, 0x8, P2 ;  /* 0x000000080300780c */ /* 0x000fe20001744270 */
[----:B------:R-:W-:-:S05]  /*9ae0*/  @P3 IMAD.MOV.U32 R3, RZ, RZ, R5 ;  /* 0x000000ffff033224 */ /* 0x000fca00078e0005 */
[----:B------:R0:W-:Y:S02]  /*9af0*/  @P3 STG.E.U16 desc[UR44][R2.64+0x140], R26 ;  /* 0x0001401a02003986 */ /* 0x0001e4000c10152c */
[----:B0-----:R-:W-:Y:S02]  /*9b00*/  @P0 IMAD.MOV.U32 R2, RZ, RZ, R4 ;  /* 0x000000ffff020224 */ /* 0x001fe400078e0004 */
[----:B------:R-:W-:-:S05]  /*9b10*/  @P0 IMAD.MOV.U32 R3, RZ, RZ, R5 ;  /* 0x000000ffff030224 */ /* 0x000fca00078e0005 */
[----:B------:R0:W-:Y:S02]  /*9b20*/  @P0 STG.E.U16 desc[UR44][R2.64+0x142], R27 ;  /* 0x0001421b02000986 */ /* 0x0001e4000c10152c */
[----:B0-----:R-:W-:Y:S02]  /*9b30*/  @P5 IMAD.MOV.U32 R2, RZ, RZ, R8 ;  /* 0x000000ffff025224 */ /* 0x001fe400078e0008 */
[----:B------:R-:W-:-:S05]  /*9b40*/  @P5 IMAD.MOV.U32 R3, RZ, RZ, R9 ;  /* 0x000000ffff035224 */ /* 0x000fca00078e0009 */
[----:B------:R0:W-:Y:S04]  /*9b50*/  @P5 STG.E.U16 desc[UR44][R2.64+0x150], R28 ;  /* 0x0001501c02005986 */ /* 0x0001e8000c10152c */
[----:B------:R1:W-:Y:S01]  /*9b60*/  @P4 STG.E.U16 desc[UR44][R8.64+0x152], R29 ;  /* 0x0001521d08004986 */ /* 0x0003e2000c10152c */
[----:B0-----:R-:W-:Y:S02]  /*9b70*/  @P2 IMAD.MOV.U32 R2, RZ, RZ, R4 ;  /* 0x000000ffff022224 */ /* 0x001fe400078e0004 */
[----:B------:R-:W-:-:S05]  /*9b80*/  @P2 IMAD.MOV.U32 R3, RZ, RZ, R5 ;  /* 0x000000ffff032224 */ /* 0x000fca00078e0005 */
[----:B------:R1:W-:Y:S04]  /*9b90*/  @P2 STG.E.U16 desc[UR44][R2.64+0x150], R30 ;  /* 0x0001501e02002986 */ /* 0x0003e8000c10152c */
[----:B------:R1:W-:Y:S02]  /*9ba0*/  @P1 STG.E.U16 desc[UR44][R4.64+0x152], R31 ;  /* 0x0001521f04001986 */ /* 0x0003e4000c10152c */
.L_x_206:
[----:B------:R-:W-:Y:S05]  /*9bb0*/  BSYNC B0 ;  /* 0x0000000000007941 */ /* 0x000fea0003800000 */
.L_x_32:
[----:B-1----:R-:W4:Y:S01]  /*9bc0*/  LDL.64 R2, [R1] ;  /* 0x0000000001027983 */ /* 0x002f220000100a00 */
[----:B------:R-:W-:Y:S01]  /*9bd0*/  ULDC.64 UR4, c[0x0][0x650] ;  /* 0x0001940000047ab9 */ /* 0x000fe20000000a00 */
[----:B------:R1:W-:Y:S01]  /*9be0*/  SYNCS.ARRIVE.TRANS64.A1T0 RZ, [R118+UR42], RZ ;  /* 0x000000ff76ff79a7 */ /* 0x0003e2000810002a */
[----:B0--3--:R-:W-:Y:S01]  /*9bf0*/  PRMT R0, RZ, 0x7610, R0 ;  /* 0x00007610ff007816 */ /* 0x009fe20000000000 */
[----:B-----5:R-:W-:Y:S02]  /*9c00*/  IMAD.MOV.U32 R19, RZ, RZ, -0x1 ;  /* 0xffffffffff137424 */ /* 0x020fe400078e00ff */
[----:B------:R-:W-:Y:S01]  /*9c10*/  IMAD.MOV.U32 R22, RZ, RZ, -0x1 ;  /* 0xffffffffff167424 */ /* 0x000fe200078e00ff */
[----:B----4-:R-:W-:-:S04]  /*9c20*/  LEA R18, P0, R2, R18, 0x1 ;  /* 0x0000001202127211 */ /* 0x010fc800078008ff */
[----:B------:R-:W-:Y:S01]  /*9c30*/  LEA.HI.X R17, R2, R17, R23, 0x1, P0 ;  /* 0x0000001102117211 */ /* 0x000fe200000f0c17 */
[----:B------:R-:W-:Y:S01]  /*9c40*/  IMAD.MOV.U32 R2, RZ, RZ, -0x1 ;  /* 0xffffffffff027424 */ /* 0x000fe200078e00ff */
[----:B------:R-:W-:-:S04]  /*9c50*/  ISETP.GE.U32.AND P0, PT, R18, UR4, PT ;  /* 0x0000000412007c0c */ /* 0x000fc8000bf06070 */
[----:B------:R-:W-:-:S13]  /*9c60*/  ISETP.GE.U32.AND.EX P0, PT, R17, UR5, PT, P0 ;  /* 0x0000000511007c0c */ /* 0x000fda000bf06100 */
[----:B-1----:R-:W-:Y:S05]  /*9c70*/  @P0 BRA `(.L_x_207) ;  /* 0x0000000400700947 */ /* 0x002fea0003800000 */
[----:B------:R-:W0:Y:S01]  /*9c80*/  S2R R10, SR_CTAID.X ;  /* 0x00000000000a7919 */ /* 0x000e220000002500 */
[----:B------:R-:W1:Y:S01]  /*9c90*/  LDC.64 R8, c[0x0][0x628] ;  /* 0x00018a00ff087b82 */ /* 0x000e620000000a00 */
[----:B------:R-:W-:Y:S01]  /*9ca0*/  ULDC UR4, c[0x0][0x150] ;  /* 0x0000540000047ab9 */ /* 0x000fe20000000800 */
[----:B------:R-:W-:Y:S01]  /*9cb0*/  IMAD.MOV.U32 R6, RZ, RZ, R18 ;  /* 0x000000ffff067224 */ /* 0x000fe200078e0012 */
[----:B------:R-:W3:Y:S01]  /*9cc0*/  S2R R20, SR_CTAID.Y ;  /* 0x0000000000147919 */ /* 0x000ee20000002600 */
[----:B------:R-:W-:-:S04]  /*9cd0*/  IMAD.MOV.U32 R7, RZ, RZ, R17 ;  /* 0x000000ffff077224 */ /* 0x000fc800078e0011 */
[----:B------:R-:W4:Y:S08]  /*9ce0*/  LDC R15, c[0x0][0x144] ;  /* 0x00005100ff0f7b82 */ /* 0x000f300000000800 */
[----:B------:R-:W2:Y:S08]  /*9cf0*/  LDC R0, c[0x0][0x630] ;  /* 0x00018c00ff007b82 */ /* 0x000eb00000000800 */
[----:B------:R-:W2:Y:S01]  /*9d00*/  LDC.64 R12, c[0x0][0x620] ;  /* 0x00018800ff0c7b82 */ /* 0x000ea20000000a00 */
[----:B-1----:R-:W-:-:S04]  /*9d10*/  ISETP.NE.U32.AND P0, PT, R8, RZ, PT ;  /* 0x000000ff0800720c */ /* 0x002fc80003f05070 */
[----:B------:R-:W-:Y:S02]  /*9d20*/  ISETP.NE.AND.EX P0, PT, R9, RZ, PT, P0 ;  /* 0x000000ff0900720c */ /* 0x000fe40003f05300 */
[----:B0-----:R-:W-:-:S05]  /*9d30*/  I2FP.F32.U32 R2, R10 ;  /* 0x0000000a00027245 */ /* 0x001fca0000201000 */
[----:B------:R-:W-:-:S04]  /*9d40*/  FMUL R2, R2, UR4 ;  /* 0x0000000402027c20 */ /* 0x000fc80008400000 */
[----:B------:R0:W1:Y:S02]  /*9d50*/  F2I.U32.TRUNC.NTZ R14, R2 ;  /* 0x00000002000e7305 */ /* 0x000064000020f000 */
[----:B---34-:R-:W-:Y:S05]  /*9d60*/  @!P0 BRA `(.L_x_208) ;  /* 0x0000000000288947 */ /* 0x018fea0003800000 */
[----:B------:R-:W3:Y:S02]  /*9d70*/  LDC R3, c[0x0][0x634] ;  /* 0x00018d00ff037b82 */ /* 0x000ee40000000800 */
[----:B---3--:R-:W-:-:S05]  /*9d80*/  IADD3 R7, P0, R18, R3, RZ ;  /* 0x0000000312077210 */ /* 0x008fca0007f1e0ff */
[----:B------:R-:W-:-:S04]  /*9d90*/  IMAD.X R11, RZ, RZ, R17, P0 ;  /* 0x000000ffff0b7224 */ /* 0x000fc800000e0611 */
[----:B0-----:R-:W-:-:S04]  /*9da0*/  IMAD.WIDE.U32 R2, R11, R8, RZ ;  /* 0x000000080b027225 */ /* 0x001fc800078e00ff */
[----:B--2---:R-:W-:-:S04]  /*9db0*/  IMAD.WIDE.U32 R4, P0, R7, R9, R2 ;  /* 0x0000000907047225 */ /* 0x004fc80007800002 */
[----:B------:R-:W-:-:S04]  /*9dc0*/  IMAD.WIDE.U32 R2, R7, R8, RZ ;  /* 0x0000000807027225 */ /* 0x000fc800078e00ff */
[----:B------:R-:W-:Y:S01]  /*9dd0*/  IMAD.X R7, RZ, RZ, RZ, P0 ;  /* 0x000000ffff077224 */ /* 0x000fe200000e06ff */
[----:B------:R-:W-:Y:S01]  /*9de0*/  IADD3 RZ, P0, R3, R4, RZ ;  /* 0x0000000403ff7210 */ /* 0x000fe20007f1e0ff */
[----:B------:R-:W-:-:S04]  /*9df0*/  IMAD.MOV.U32 R6, RZ, RZ, R5 ;  /* 0x000000ffff067224 */ /* 0x000fc800078e0005 */
[----:B------:R-:W-:-:S08]  /*9e00*/  IMAD.WIDE.U32.X R6, R11, R9, R6, P0 ;  /* 0x000000090b067225 */ /* 0x000fd000000e0406 */
.L_x_208:
[----:B------:R-:W3:Y:S01]  /*9e10*/  LDC.64 R26, c[0x0][0x640] ;  /* 0x00019000ff1a7b82 */ /* 0x000ee20000000a00 */
[-C--:B--2---:R-:W-:Y:S01]  /*9e20*/  SHF.R.U64 R11, R6, R0.reuse, R7 ;  /* 0x00000000060b7219 */ /* 0x084fe20000001207 */
[----:B------:R-:W-:Y:S01]  /*9e30*/  IMAD.MOV.U32 R19, RZ, RZ, R17 ;  /* 0x000000ffff137224 */ /* 0x000fe200078e0011 */
[----:B------:R-:W-:Y:S01]  /*9e40*/  SHF.R.U32.HI R0, RZ, R0, R7 ;  /* 0x00000000ff007219 */ /* 0x000fe20000011607 */
[----:B-1----:R-:W-:Y:S01]  /*9e50*/  IMAD.MOV R14, RZ, RZ, -R14 ;  /* 0x000000ffff0e7224 */ /* 0x002fe200078e0a0e */
[----:B------:R-:W-:Y:S01]  /*9e60*/  IADD3 R5, P0, RZ, -R11, RZ ;  /* 0x8000000bff057210 */ /* 0x000fe20007f1e0ff */
[----:B------:R-:W-:Y:S01]  /*9e70*/  ULDC UR4, c[0x0][0x154] ;  /* 0x0000550000047ab9 */ /* 0x000fe20000000800 */
[----:B------:R-:W-:Y:S01]  /*9e80*/  IMAD.MOV.U32 R7, RZ, RZ, 0x1 ;  /* 0x00000001ff077424 */ /* 0x000fe200078e00ff */
[----:B------:R-:W1:Y:S01]  /*9e90*/  LDC R4, c[0x0][0x618] ;  /* 0x00018600ff047b82 */ /* 0x000e620000000800 */
[----:B------:R-:W-:Y:S02]  /*9ea0*/  IMAD R22, R15, R14, R10 ;  /* 0x0000000e0f167224 */ /* 0x000fe400078e020a */
[----:B------:R-:W-:-:S04]  /*9eb0*/  IMAD.X R3, RZ, RZ, ~R0, P0 ;  /* 0x000000ffff037224 */ /* 0x000fc800000e0e00 */
[-C--:B------:R-:W-:Y:S01]  /*9ec0*/  IMAD R0, R3, R12.reuse, RZ ;  /* 0x0000000c03007224 */ /* 0x080fe200078e02ff */
[----:B------:R-:W2:Y:S01]  /*9ed0*/  LDC R6, c[0x0][0x608] ;  /* 0x00018200ff067b82 */ /* 0x000ea20000000800 */
[----:B0-----:R-:W-:-:S04]  /*9ee0*/  IMAD.WIDE.U32 R2, R5, R12, R18 ;  /* 0x0000000c05027225 */ /* 0x001fc800078e0012 */
[----:B------:R-:W-:Y:S01]  /*9ef0*/  IMAD R5, R5, R13, R0 ;  /* 0x0000000d05057224 */ /* 0x000fe200078e0200 */
[----:B------:R-:W-:Y:S02]  /*9f00*/  I2FP.F32.U32 R0, R20 ;  /* 0x0000001400007245 */ /* 0x000fe40000201000 */
[----:B------:R-:W0:Y:S01]  /*9f10*/  LDC R24, c[0x0][0x658] ;  /* 0x00019600ff187b82 */ /* 0x000e220000000800 */
[----:B------:R-:W-:Y:S01]  /*9f20*/  IMAD.IADD R3, R3, 0x1, R5 ;  /* 0x0000000103037824 */ /* 0x000fe200078e0205 */
[----:B---3--:R-:W-:Y:S01]  /*9f30*/  ISETP.NE.U32.AND P0, PT, R26, RZ, PT ;  /* 0x000000ff1a00720c */ /* 0x008fe20003f05070 */
[----:B------:R-:W-:Y:S01]  /*9f40*/  FMUL R0, R0, UR4 ;  /* 0x0000000400007c20 */ /* 0x000fe20008400000 */
[----:B------:R-:W-:Y:S02]  /*9f50*/  IMAD.MOV.U32 R5, RZ, RZ, -0x1 ;  /* 0xffffffffff057424 */ /* 0x000fe400078e00ff */
[----:B------:R-:W-:Y:S01]  /*9f60*/  ISETP.NE.AND.EX P0, PT, R27, RZ, PT, P0 ;  /* 0x000000ff1b00720c */ /* 0x000fe20003f05300 */
[----:B------:R3:W4:Y:S01]  /*9f70*/  F2I.U32.TRUNC.NTZ R12, R0 ;  /* 0x00000000000c7305 */ /* 0x000722000020f000 */
[----:B------:R-:W3:Y:S01]  /*9f80*/  LDC R15, c[0x0][0x148] ;  /* 0x00005200ff0f7b82 */ /* 0x000ee20000000800 */
[----:B-1----:R-:W-:-:S02]  /*9f90*/  SHF.R.U64 R10, R2, R4, R3 ;  /* 0x00000004020a7219 */ /* 0x002fc40000001203 */
[----:B------:R-:W-:-:S05]  /*9fa0*/  SHF.R.U32.HI R3, RZ, R4, R3 ;  /* 0x00000004ff037219 */ /* 0x000fca0000011603 */
[----:B------:R-:W1:Y:S01]  /*9fb0*/  LDC R14, c[0x0][0x600] ;  /* 0x00018000ff0e7b82 */ /* 0x000e620000000800 */
[-CC-:B--2---:R-:W-:Y:S02]  /*9fc0*/  SHF.R.U64 R8, R10, R6.reuse, R3.reuse ;  /* 0x000000060a087219 */ /* 0x184fe40000001203 */
[----:B------:R-:W-:-:S05]  /*9fd0*/  SHF.R.U32.HI R3, RZ, R6, R3 ;  /* 0x00000006ff037219 */ /* 0x000fca0000011603 */
[----:B------:R-:W2:Y:S01]  /*9fe0*/  LDC R21, c[0x0][0x648] ;  /* 0x00019200ff157b82 */ /* 0x000ea20000000800 */
[-CC-:B0-----:R-:W-:Y:S02]  /*9ff0*/  SHF.R.U64 R13, R8, R24.reuse, R3.reuse ;  /* 0x00000018080d7219 */ /* 0x181fe40000001203 */
[-C--:B------:R-:W-:Y:S02]  /*a000*/  SHF.L.U32 R5, R5, R24.reuse, RZ ;  /* 0x0000001805057219 */ /* 0x080fe400000006ff */
[-C--:B------:R-:W-:Y:S01]  /*a010*/  SHF.R.U32.HI R3, RZ, R24.reuse, R3 ;  /* 0x00000018ff037219 */ /* 0x080fe20000011603 */
[----:B------:R-:W-:Y:S01]  /*a020*/  IMAD.MOV.U32 R2, RZ, RZ, R13 ;  /* 0x000000ffff027224 */ /* 0x000fe200078e000d */
[----:B------:R-:W-:Y:S01]  /*a030*/  SHF.L.U32 R24, R7, R24, RZ ;  /* 0x0000001807187219 */ /* 0x000fe200000006ff */
[----:B------:R-:W0:Y:S01]  /*a040*/  LDC R25, c[0x0][0x638] ;  /* 0x00018e00ff197b82 */ /* 0x000e220000000800 */
[----:B------:R-:W-:-:S07]  /*a050*/  LOP3.LUT R19, RZ, R5, RZ, 0x33, !PT ;  /* 0x00000005ff137212 */ /* 0x000fce00078e33ff */
[----:B------:R-:W0:Y:S01]  /*a060*/  LDC R28, c[0x0][0x610] ;  /* 0x00018400ff1c7b82 */ /* 0x000e220000000800 */
[----:B----4-:R-:W-:Y:S05]  /*a070*/  @!P0 BRA `(.L_x_209) ;  /* 0x0000000000288947 */ /* 0x010fea0003800000 */
[----:B---3--:R-:W3:Y:S02]  /*a080*/  LDC R0, c[0x0][0x64c] ;  /* 0x00019300ff007b82 */ /* 0x008ee40000000800 */
[----:B---3--:R-:W-:-:S05]  /*a090*/  IADD3 R7, P0, R13, R0, RZ ;  /* 0x000000000d077210 */ /* 0x008fca0007f1e0ff */
        /* <DEDUP_REMOVED lines=8> */
.L_x_209:
[----:B------:R-:W4:Y:S01]  /*a120*/  LDC R4, c[0x0][0x65c] ;  /* 0x00019700ff047b82 */ /* 0x000f220000000800 */
[----:B--23--:R-:W-:Y:S01]  /*a130*/  SHF.R.U64 R0, R2, R21, R3 ;  /* 0x0000001502007219 */ /* 0x00cfe20000001203 */
[----:B-1----:R-:W-:Y:S01]  /*a140*/  VIADD R3, R14, 0xffffffff ;  /* 0xffffffff0e037836 */ /* 0x002fe20000000000 */
[----:B------:R-:W-:Y:S01]  /*a150*/  LOP3.LUT R19, R8, R19, RZ, 0xc0, !PT ;  /* 0x0000001308137212 */ /* 0x000fe200078ec0ff */
[----:B------:R-:W-:Y:S02]  /*a160*/  IMAD.MOV R12, RZ, RZ, -R12 ;  /* 0x000000ffff0c7224 */ /* 0x000fe400078e0a0c */
[----:B------:R-:W-:Y:S01]  /*a170*/  IMAD.MOV R2, RZ, RZ, -R0 ;  /* 0x000000ffff027224 */ /* 0x000fe200078e0a00 */
[----:B------:R-:W-:Y:S01]  /*a180*/  LOP3.LUT R3, R10, R3, RZ, 0xc0, !PT ;  /* 0x000000030a037212 */ /* 0x000fe200078ec0ff */
[----:B------:R-:W-:Y:S02]  /*a190*/  IMAD R19, R24, R0, R19 ;  /* 0x0000000018137224 */ /* 0x000fe400078e0213 */
[----:B0-----:R-:W-:-:S04]  /*a1a0*/  IMAD R0, R2, R25, R13 ;  /* 0x0000001902007224 */ /* 0x001fc800078e020d */
[----:B------:R-:W-:Y:S01]  /*a1b0*/  IMAD R2, R0, R14, R3 ;  /* 0x0000000e00027224 */ /* 0x000fe200078e0203 */
[----:B----4-:R-:W-:Y:S01]  /*a1c0*/  ISETP.NE.AND P0, PT, R4, 0x1, PT ;  /* 0x000000010400780c */ /* 0x010fe20003f05270 */
[----:B------:R-:W-:-:S05]  /*a1d0*/  IMAD.MOV.U32 R4, RZ, RZ, 0x1 ;  /* 0x00000001ff047424 */ /* 0x000fca00078e00ff */
[----:B------:R-:W-:-:S07]  /*a1e0*/  PRMT R0, R4, 0x7610, R0 ;  /* 0x0000761004007816 */ /* 0x000fce0000000000 */
[----:B------:R-:W-:-:S04]  /*a1f0*/  @P0 IMAD R22, R15, R12, R20 ;  /* 0x0000000c0f160224 */ /* 0x000fc800078e0214 */
[----:B------:R-:W-:-:S05]  /*a200*/  IMAD R19, R19, R28, R22 ;  /* 0x0000001c13137224 */ /* 0x000fca00078e0216 */
[----:B------:R-:W-:Y:S02]  /*a210*/  SEL R22, R2, R19, !P0 ;  /* 0x0000001302167207 */ /* 0x000fe40004000000 */
[----:B------:R-:W-:Y:S01]  /*a220*/  SEL R19, R19, R2, !P0 ;  /* 0x0000000213137207 */ /* 0x000fe20004000000 */
[----:B------:R-:W-:-:S07]  /*a230*/  IMAD.MOV.U32 R2, RZ, RZ, R11 ;  /* 0x000000ffff027224 */ /* 0x000fce00078e000b */
.L_x_207:
[----:B------:R-:W-:Y:S02]  /*a240*/  LOP3.LUT P0, RZ, R0, 0xff, RZ, 0xc0, !PT ;  /* 0x000000ff00ff7812 */ /* 0x000fe4000780c0ff */
[----:B------:R-:W-:-:S11]  /*a250*/  LOP3.LUT R122, R122, 0x1, RZ, 0x3c, !PT ;  /* 0x000000017a7a7812 */ /* 0x000fd600078e3cff */
[----:B------:R-:W-:Y:S05]  /*a260*/  @P0 BRA `(.L_x_210) ;  /* 0xffffff7000900947 */ /* 0x000fea000383ffff */
[----:B------:R-:W-:Y:S05]  /*a270*/  EXIT ;  /* 0x000000000000794d */ /* 0x000fea0003800000 */
.L_x_13:
[----:B------:R-:W-:-:S08]  /*a280*/  ISETP.NE.AND P0, PT, R0, RZ, PT ;  /* 0x000000ff0000720c */ /* 0x000fd00003f05270 */
[----:B0-----:R-:W0:-:S00]  /*a290*/  USETMAXREG.DEALLOC.CTAPOOL 0x28 ;  /* 0x00000028000079c8 */ /* 0x001e0000080e0500 */
[----:B------:R-:W-:Y:S05]  /*a2a0*/  @P0 EXIT ;  /* 0x000000000000094d */ /* 0x000fea0003800000 */
[----:B0-----:R-:W-:Y:S01]  /*a2b0*/  LOP3.LUT P0, RZ, R8, 0xff, RZ, 0xc0, !PT ;  /* 0x000000ff08ff7812 */ /* 0x001fe2000780c0ff */
[----:B------:R-:W-:Y:S02]  /*a2c0*/  IMAD.MOV.U32 R0, RZ, RZ, 0x1 ;  /* 0x00000001ff007424 */ /* 0x000fe400078e00ff */
[----:B------:R-:W-:-:S10]  /*a2d0*/  IMAD.MOV.U32 R7, RZ, RZ, RZ ;  /* 0x000000ffff077224 */ /* 0x000fd400078e00ff */
[----:B------:R-:W-:Y:S05]  /*a2e0*/  @!P0 BRA `(.L_x_211) ;  /* 0x0000000c00248947 */ /* 0x000fea0003800000 */
[----:B------:R-:W-:Y:S01]  /*a2f0*/  LOP3.LUT P0, RZ, R4, 0x1f, RZ, 0xc0, !PT ;  /* 0x0000001f04ff7812 */ /* 0x000fe2000780c0ff */
[----:B------:R-:W-:Y:S01]  /*a300*/  ULDC UR5, c[0x0][0x658] ;  /* 0x0001960000057ab9 */ /* 0x000fe20000000800 */
[----:B------:R-:W-:Y:S01]  /*a310*/  UMOV UR6, 0xffffffff ;  /* 0xffffffff00067882 */ /* 0x000fe20000000000 */
[----:B------:R-:W-:Y:S01]  /*a320*/  BSSY B0, `(.L_x_211) ;  /* 0x00000c5000007945 */ /* 0x000fe20003800000 */
[----:B------:R-:W-:Y:S01]  /*a330*/  USHF.L.U32 UR6, UR6, UR5, URZ ;  /* 0x0000000506067299 */ /* 0x000fe2000800063f */
[C---:B------:R-:W-:Y:S01]  /*a340*/  ISETP.NE.AND P2, PT, R3.reuse, RZ, PT ;  /* 0x000000ff0300720c */ /* 0x040fe20003f45270 */
[----:B------:R-:W-:Y:S01]  /*a350*/  IMAD.MOV.U32 R8, RZ, RZ, 0x1 ;  /* 0x00000001ff087424 */ /* 0x000fe200078e00ff */
[----:B------:R-:W-:Y:S01]  /*a360*/  ISETP.NE.OR P0, PT, R3, RZ, !P0 ;  /* 0x000000ff0300720c */ /* 0x000fe20004705670 */
[----:B------:R-:W-:Y:S01]  /*a370*/  IMAD.MOV.U32 R0, RZ, RZ, 0x1 ;  /* 0x00000001ff007424 */ /* 0x000fe200078e00ff */
[----:B------:R-:W-:Y:S01]  /*a380*/  LOP3.LUT R6, R16, 0x2, RZ, 0xfc, !PT ;  /* 0x0000000210067812 */ /* 0x000fe200078efcff */
[----:B------:R-:W-:Y:S01]  /*a390*/  IMAD.MOV.U32 R7, RZ, RZ, RZ ;  /* 0x000000ffff077224 */ /* 0x000fe200078e00ff */
[----:B------:R-:W-:Y:S01]  /*a3a0*/  ULDC UR4, c[0x0][0x600] ;  /* 0x0001800000047ab9 */ /* 0x000fe20000000800 */
[----:B------:R-:W-:Y:S01]  /*a3b0*/  UMOV UR7, 0x1 ;  /* 0x0000000100077882 */ /* 0x000fe20000000000 */
[----:B------:R-:W-:-:S02]  /*a3c0*/  UIADD3 UR19, UR38, 0x1, URZ ;  /* 0x0000000126137890 */ /* 0x000fc4000fffe03f */
[----:B------:R-:W-:Y:S02]  /*a3d0*/  UIADD3 UR15, UR4, -0x1, URZ ;  /* 0xffffffff040f7890 */ /* 0x000fe4000fffe03f */
[----:B------:R-:W-:Y:S02]  /*a3e0*/  USHF.L.U32 UR17, UR7, UR5, URZ ;  /* 0x0000000507117299 */ /* 0x000fe4000800063f */
[----:B------:R-:W-:Y:S01]  /*a3f0*/  ULOP3.LUT UR16, URZ, UR6, URZ, 0x33, !UPT ;  /* 0x000000063f107292 */ /* 0x000fe2000f8e333f */
[----:B------:R-:W-:-:S11]  /*a400*/  ULDC.64 UR20, c[0x0][0x198] ;  /* 0x0000660000147ab9 */ /* 0x000fd60000000a00 */
.L_x_223:
[----:B------:R-:W-:-:S03]  /*a410*/  UMOV UR4, 0xffffffff ;  /* 0xffffffff00047882 */ /* 0x000fc60000000000 */
[----:B------:R-:W-:Y:S05]  /*a420*/  BRA.DIV UR4, `(.L_x_212) ;  /* 0x0000001204547947 */ /* 0x000fea000b800000 */
[----:B------:R-:W-:-:S13]  /*a430*/  ELECT P6, URZ, PT ;  /* 0x00000000003f782f */ /* 0x000fda00038c0000 */
.L_x_239:
[----:B------:R-:W0:Y:S01]  /*a440*/  LDC R3, c[0x0][0x28c] ;  /* 0x0000a300ff037b82 */ /* 0x000e220000000800 */
[----:B------:R-:W-:Y:S01]  /*a450*/  BSSY B1, `(.L_x_213) ;  /* 0x0000037000017945 */ /* 0x000fe20003800000 */
[----:B0-----:R-:W-:-:S13]  /*a460*/  ISETP.LT.OR P6, PT, R3, 0x1, !P6 ;  /* 0x000000010300780c */ /* 0x001fda00077c1670 */
[----:B------:R-:W-:Y:S05]  /*a470*/  @P6 BRA `(.L_x_214) ;  /* 0x0000000000d06947 */ /* 0x000fea0003800000 */
[----:B------:R-:W-:Y:S02]  /*a480*/  IMAD R22, R22, 0xb0, RZ ;  /* 0x000000b016167824 */ /* 0x000fe400078e02ff */
[----:B------:R-:W-:Y:S02]  /*a490*/  IMAD.SHL.U32 R19, R19, 0x40, RZ ;  /* 0x0000004013137824 */ /* 0x000fe400078e00ff */
[----:B------:R-:W-:Y:S02]  /*a4a0*/  IMAD.MOV.U32 R12, RZ, RZ, RZ ;  /* 0x000000ffff0c7224 */ /* 0x000fe400078e00ff */
[----:B------:R-:W-:Y:S02]  /*a4b0*/  IMAD.U32 R13, RZ, RZ, UR19 ;  /* 0x00000013ff0d7e24 */ /* 0x000fe4000f8e00ff */
[----:B------:R-:W-:Y:S02]  /*a4c0*/  IMAD.MOV.U32 R3, RZ, RZ, R0 ;  /* 0x000000ffff037224 */ /* 0x000fe400078e0000 */
[----:B------:R-:W-:-:S07]  /*a4d0*/  IMAD.MOV.U32 R4, RZ, RZ, R7 ;  /* 0x000000ffff047224 */ /* 0x000fce00078e0007 */
.L_x_218:
[----:B------:R-:W0:Y:S01]  /*a4e0*/  S2R R10, SR_CgaCtaId ;  /* 0x00000000000a7919 */ /* 0x000e220000008800 */
[----:B------:R-:W-:Y:S01]  /*a4f0*/  MOV R5, 0x400 ;  /* 0x0000040000057802 */ /* 0x000fe20000000f00 */
[----:B------:R-:W1:Y:S03]  /*a500*/  @!P2 LDC R9, c[0x0][0x500] ;  /* 0x00014000ff09ab82 */ /* 0x000e660000000800 */
[----:B0-----:R-:W-:Y:S02]  /*a510*/  LEA R11, R10, R5, 0x18 ;  /* 0x000000050a0b7211 */ /* 0x001fe400078ec0ff */
[----:B------:R-:W-:-:S03]  /*a520*/  SHF.L.U32 R5, R3, 0x1f, RZ ;  /* 0x0000001f03057819 */ /* 0x000fc600000006ff */
[----:B------:R-:W-:-:S04]  /*a530*/  IMAD R10, R4, 0x8, R11 ;  /* 0x00000008040a7824 */ /* 0x000fc800078e020b */
[----:B------:R-:W0:Y:S02]  /*a540*/  SYNCS.PHASECHK.TRANS64.TRYWAIT P1, [R10+URZ+0x38], R5 ;  /* 0x000038050a0075a7 */ /* 0x000e24000802017f */
[----:B01----:R-:W-:Y:S05]  /*a550*/  @!P1 BRA `(.L_x_215) ;  /* 0x0000001000289947 */ /* 0x003fea0003800000 */
.L_x_240:
[----:B0-----:R-:W-:Y:S01]  /*a560*/  PRMT R5, R6, 0x9910, RZ ;  /* 0x0000991006057816 */ /* 0x001fe200000000ff */
[----:B------:R0:W-:Y:S03]  /*a570*/  @!P2 SYNCS.ARRIVE.TRANS64 RZ, [R10+URZ], R9 ;  /* 0x000000090affa9a7 */ /* 0x0001e6000800003f */
[----:B------:R-:W-:-:S13]  /*a580*/  ISETP.NE.AND P1, PT, R5, 0x2, PT ;  /* 0x000000020500780c */ /* 0x000fda0003f25270 */
[----:B0-----:R-:W-:Y:S05]  /*a590*/  @P1 BRA `(.L_x_216) ;  /* 0x0000000000041947 */ /* 0x001fea0003800000 */
[----:B------:R-:W-:Y:S01]  /*a5a0*/  BPT.TRAP 0x1 ;  /* 0x000000040000795c */ /* 0x000fe20000300000 */
.L_x_216:
[----:B------:R-:W-:Y:S05]  /*a5b0*/  @P0 BRA `(.L_x_217) ;  /* 0x0000000000040947 */ /* 0x000fea0003800000 */
[----:B------:R-:W-:Y:S01]  /*a5c0*/  BPT.TRAP 0x1 ;  /* 0x000000040000795c */ /* 0x000fe20000300000 */
.L_x_217:
[--C-:B------:R-:W-:Y:S01]  /*a5d0*/  IMAD R5, R4, 0x2000, R11.reuse ;  /* 0x0000200004057824 */ /* 0x100fe200078e020b */
[----:B------:R-:W-:Y:S01]  /*a5e0*/  R2UR UR9, R10 ;  /* 0x000000000a0972ca */ /* 0x000fe200000e0000 */
[C---:B------:R-:W-:Y:S01]  /*a5f0*/  IMAD R11, R4.reuse, 0x5800, R11 ;  /* 0x00005800040b7824 */ /* 0x040fe200078e020b */
[----:B------:R-:W-:Y:S01]  /*a600*/  UIADD3 UR4, UP0, UR20, 0xf0, URZ ;  /* 0x000000f014047890 */ /* 0x000fe2000ff1e03f */
[----:B------:R-:W-:Y:S01]  /*a610*/  VIADD R13, R13, 0xffffffff ;  /* 0xffffffff0d0d7836 */ /* 0x000fe20000000000 */
[----:B------:R-:W-:Y:S01]  /*a620*/  R2UR UR5, R5 ;  /* 0x00000000050572ca */ /* 0x000fe200000e0000 */
[----:B------:R-:W-:Y:S01]  /*a630*/  UIADD3 UR22, UP1, UR20, 0x1f0, URZ ;  /* 0x000001f014167890 */ /* 0x000fe2000ff3e03f */
[----:B------:R-:W-:Y:S01]  /*a640*/  R2UR UR8, R11 ;  /* 0x000000000b0872ca */ /* 0x000fe200000e0000 */
[----:B------:R-:W-:Y:S01]  /*a650*/  VIADD R4, R4, 0x1 ;  /* 0x0000000104047836 */ /* 0x000fe20000000000 */
[----:B------:R-:W-:Y:S01]  /*a660*/  R2UR UR11, R19 ;  /* 0x00000000130b72ca */ /* 0x000fe200000e0000 */
[----:B------:R-:W-:Y:S01]  /*a670*/  UIADD3.X UR23, URZ, UR21, URZ, UP1, !UPT ;  /* 0x000000153f177290 */ /* 0x000fe20008ffe43f */
[----:B------:R-:W-:Y:S01]  /*a680*/  R2UR UR10, R12 ;  /* 0x000000000c0a72ca */ /* 0x000fe200000e0000 */
[----:B------:R-:W-:Y:S01]  /*a690*/  UMOV UR6, 0x0 ;  /* 0x0000000000067882 */ /* 0x000fe20000000000 */
[----:B------:R-:W-:Y:S01]  /*a6a0*/  R2UR UR12, R2 ;  /* 0x00000000020c72ca */ /* 0x000fe200000e0000 */
[----:B------:R-:W-:Y:S01]  /*a6b0*/  UMOV UR7, 0x10000000 ;  /* 0x1000000000077882 */ /* 0x000fe20000000000 */
[----:B------:R-:W-:Y:S01]  /*a6c0*/  R2UR UR18, R22 ;  /* 0x00000000161272ca */ /* 0x000fe200000e0000 */
[----:B------:R-:W-:Y:S01]  /*a6d0*/  VIADD R12, R12, 0x40 ;  /* 0x000000400c0c7836 */ /* 0x000fe20000000000 */
[----:B------:R-:W-:Y:S01]  /*a6e0*/  ISETP.GT.AND P3, PT, R13, 0x1, PT ;  /* 0x000000010d00780c */ /* 0x000fe20003f64270 */
[----:B------:R-:W-:Y:S01]  /*a6f0*/  UIADD3 UR13, UR5, 0x180, URZ ;  /* 0x00000180050d7890 */ /* 0x000fe2000fffe03f */
[----:B------:R-:W-:Y:S01]  /*a700*/  ISETP.NE.AND P1, PT, R4, 0x7, PT ;  /* 0x000000070400780c */ /* 0x000fe20003f25270 */
[----:B------:R-:W-:-:S02]  /*a710*/  UIADD3.X UR5, URZ, UR21, URZ, UP0, !UPT ;  /* 0x000000153f057290 */ /* 0x000fc400087fe43f */
[----:B------:R-:W-:Y:S01]  /*a720*/  UIADD3 UR14, UR8, 0xe180, URZ ;  /* 0x0000e180080e7890 */ /* 0x000fe2000fffe03f */
[----:B------:R-:W-:Y:S02]  /*a730*/  SEL R10, RZ, 0x1, P1 ;  /* 0x00000001ff0a7807 */ /* 0x000fe40000800000 */
[----:B------:R-:W-:Y:S01]  /*a740*/  UMOV UR8, UR13 ;  /* 0x0000000d00087c82 */ /* 0x000fe20008000000 */
[----:B------:R-:W-:Y:S02]  /*a750*/  SEL R4, R4, RZ, P1 ;  /* 0x000000ff04047207 */ /* 0x000fe40000800000 */
[----:B------:R-:W-:Y:S01]  /*a760*/  LOP3.LUT R3, R3, R10, RZ, 0x3c, !PT ;  /* 0x0000000a03037212 */ /* 0x000fe200078e3cff */
[----:B------:R0:W-:Y:S02]  /*a770*/  UTMALDG.3D [UR8], [UR4], desc[UR6] ;  /* 0x00000608040075b4 */ /* 0x0001e40008011000 */
[----:B0-----:R-:W-:Y:S01]  /*a780*/  UMOV UR8, UR14 ;  /* 0x0000000e00087c82 */ /* 0x001fe20008000000 */
[----:B------:R-:W-:-:S02]  /*a790*/  UMOV UR11, UR18 ;  /* 0x00000012000b7c82 */ /* 0x000fc40008000000 */
[----:B------:R0:W-:Y:S02]  /*a7a0*/  UTMALDG.3D [UR8], [UR22], desc[UR6] ;  /* 0x00000608160075b4 */ /* 0x0001e40008011000 */
[----:B0-----:R-:W-:Y:S05]  /*a7b0*/  @P3 BRA `(.L_x_218) ;  /* 0xfffffffc00483947 */ /* 0x001fea000383ffff */
.L_x_214:
[----:B------:R-:W-:Y:S05]  /*a7c0*/  BSYNC B1 ;  /* 0x0000000000017941 */ /* 0x000fea0003800000 */
.L_x_213:
[----:B------:R-:W2:Y:S01]  /*a7d0*/  LDL.64 R10, [R1] ;  /* 0x00000000010a7983 */ /* 0x000ea20000100a00 */
[----:B------:R-:W-:Y:S01]  /*a7e0*/  LOP3.LUT P4, RZ, R8, 0xff, RZ, 0xc0, !PT ;  /* 0x000000ff08ff7812 */ /* 0x000fe2000788c0ff */
[----:B------:R-:W-:Y:S01]  /*a7f0*/  VIADD R4, R7, UR38 ;  /* 0x0000002607047c36 */ /* 0x000fe20008000000 */
[----:B------:R-:W-:Y:S01]  /*a800*/  ULDC.64 UR4, c[0x0][0x650] ;  /* 0x0001940000047ab9 */ /* 0x000fe20000000a00 */
[----:B------:R-:W-:Y:S01]  /*a810*/  IMAD.U32 R7, RZ, RZ, UR38 ;  /* 0x00000026ff077e24 */ /* 0x000fe2000f8e00ff */
[----:B------:R-:W-:Y:S01]  /*a820*/  UISETP.GE.U32.AND UP0, UPT, UR38, 0x7, UPT ;  /* 0x000000072600788c */ /* 0x000fe2000bf06070 */
[C---:B------:R-:W-:Y:S01]  /*a830*/  IMAD.WIDE.U32 R2, R4.reuse, 0x24924925, RZ ;  /* 0x2492492504027825 */ /* 0x040fe200078e00ff */
[C---:B------:R-:W-:Y:S01]  /*a840*/  ISETP.GT.U32.AND P1, PT, R4.reuse, 0x6, PT ;  /* 0x000000060400780c */ /* 0x040fe20003f24070 */
[----:B------:R-:W-:Y:S02]  /*a850*/  BSSY B1, `(.L_x_219) ;  /* 0x000006f000017945 */ /* 0x000fe40003800000 */
[----:B------:R-:W-:Y:S01]  /*a860*/  IMAD.IADD R2, R4, 0x1, -R3 ;  /* 0x0000000104027824 */ /* 0x000fe200078e0a03 */
[----:B------:R-:W-:Y:S01]  /*a870*/  ISETP.LT.U32.AND P1, PT, R7, 0x7, P1 ;  /* 0x000000070700780c */ /* 0x000fe20000f21070 */
[----:B------:R-:W-:Y:S01]  /*a880*/  IMAD.MOV.U32 R19, RZ, RZ, -0x1 ;  /* 0xffffffffff137424 */ /* 0x000fe200078e00ff */
[----:B------:R-:W-:Y:S01]  /*a890*/  PLOP3.LUT P3, PT, PT, PT, UP0, 0x80, 0x0 ;  /* 0x000000000000781c */ /* 0x000fe20003f6f008 */
[----:B------:R-:W0:Y:S01]  /*a8a0*/  @P4 S2R R8, SR_CgaCtaId ;  /* 0x0000000000084919 */ /* 0x000e220000008800 */
[----:B------:R-:W-:Y:S01]  /*a8b0*/  @P4 MOV R5, 0x400 ;  /* 0x0000040000054802 */ /* 0x000fe20000000f00 */
[----:B------:R-:W-:Y:S01]  /*a8c0*/  IMAD.MOV.U32 R22, RZ, RZ, -0x1 ;  /* 0xffffffffff167424 */ /* 0x000fe200078e00ff */
[----:B------:R-:W-:-:S02]  /*a8d0*/  LEA.HI R2, R2, R3, RZ, 0x1f ;  /* 0x0000000302027211 */ /* 0x000fc400078ff8ff */
[----:B------:R-:W-:Y:S02]  /*a8e0*/  PRMT R3, RZ, 0x7610, R3 ;  /* 0x00007610ff037816 */ /* 0x000fe40000000003 */
[----:B------:R-:W-:Y:S01]  /*a8f0*/  SHF.R.U32.HI R7, RZ, 0x2, R2 ;  /* 0x00000002ff077819 */ /* 0x000fe20000011602 */
[----:B------:R-:W-:Y:S01]  /*a900*/  IMAD.MOV.U32 R2, RZ, RZ, -0x1 ;  /* 0xffffffffff027424 */ /* 0x000fe200078e00ff */
[----:B0-----:R-:W-:Y:S02]  /*a910*/  @P4 LEA R8, R8, R5, 0x18 ;  /* 0x0000000508084211 */ /* 0x001fe400078ec0ff */
[----:B------:R-:W-:Y:S02]  /*a920*/  SEL R5, RZ, 0x1, !P1 ;  /* 0x00000001ff057807 */ /* 0x000fe40004800000 */
[----:B------:R0:W-:Y:S02]  /*a930*/  @P4 SYNCS.ARRIVE.TRANS64.A1T0 RZ, [R8+URZ+0xa8], RZ ;  /* 0x0000a8ff08ff49a7 */ /* 0x0001e4000810003f */
[----:B------:R-:W-:-:S04]  /*a940*/  LOP3.LUT R0, R0, R5, RZ, 0x3c, !PT ;  /* 0x0000000500007212 */ /* 0x000fc800078e3cff */
[----:B------:R-:W-:Y:S01]  /*a950*/  @P3 LOP3.LUT R0, R0, 0x1, R7, 0x78, !PT ;  /* 0x0000000100003812 */ /* 0x000fe200078e7807 */
[----:B------:R-:W-:Y:S01]  /*a960*/  IMAD R7, R7, -0x7, R4 ;  /* 0xfffffff907077824 */ /* 0x000fe200078e0204 */
[----:B0-----:R-:W-:Y:S02]  /*a970*/  PRMT R8, RZ, 0x7610, R8 ;  /* 0x00007610ff087816 */ /* 0x001fe40000000008 */
[----:B--2---:R-:W-:-:S05]  /*a980*/  IADD3 R18, P1, R18, R10, RZ ;  /* 0x0000000a12127210 */ /* 0x004fca0007f3e0ff */
[----:B------:R-:W-:Y:S01]  /*a990*/  IMAD.X R17, R17, 0x1, R23, P1 ;  /* 0x0000000111117824 */ /* 0x000fe200008e0617 */
[----:B------:R-:W-:-:S04]  /*a9a0*/  ISETP.GE.U32.AND P1, PT, R18, UR4, PT ;  /* 0x0000000412007c0c */ /* 0x000fc8000bf26070 */
[----:B------:R-:W-:-:S13]  /*a9b0*/  ISETP.GE.U32.AND.EX P1, PT, R17, UR5, PT, P1 ;  /* 0x0000000511007c0c */ /* 0x000fda000bf26110 */
[----:B------:R-:W-:Y:S05]  /*a9c0*/  @P1 BRA `(.L_x_220) ;  /* 0x00000004005c1947 */ /* 0x000fea0003800000 */
[----:B------:R-:W0:Y:S01]  /*a9d0*/  S2R R11, SR_CTAID.X ;  /* 0x00000000000b7919 */ /* 0x000e220000002500 */
[----:B------:R-:W-:Y:S01]  /*a9e0*/  ULDC.64 UR4, c[0x0][0x628] ;  /* 0x00018a0000047ab9 */ /* 0x000fe20000000a00 */
[----:B------:R-:W1:Y:S01]  /*a9f0*/  LDC R12, c[0x0][0x144] ;  /* 0x00005100ff0c7b82 */ /* 0x000e620000000800 */
[----:B------:R-:W-:Y:S01]  /*aa00*/  ISETP.NE.U32.AND P1, PT, RZ, UR4, PT ;  /* 0x00000004ff007c0c */ /* 0x000fe2000bf25070 */
[----:B------:R-:W2:Y:S01]  /*aa10*/  S2R R9, SR_CTAID.Y ;  /* 0x0000000000097919 */ /* 0x000ea20000002600 */
[----:B------:R-:W-:Y:S01]  /*aa20*/  ULDC UR6, c[0x0][0x150] ;  /* 0x0000540000067ab9 */ /* 0x000fe20000000800 */
[----:B------:R-:W-:Y:S01]  /*aa30*/  ULDC UR7, c[0x0][0x630] ;  /* 0x00018c0000077ab9 */ /* 0x000fe20000000800 */
[----:B------:R-:W-:Y:S01]  /*aa40*/  ISETP.NE.AND.EX P1, PT, RZ, UR5, PT, P1 ;  /* 0x00000005ff007c0c */ /* 0x000fe2000bf25310 */
[----:B------:R-:W-:Y:S01]  /*aa50*/  IMAD.MOV.U32 R2, RZ, RZ, R18 ;  /* 0x000000ffff027224 */ /* 0x000fe200078e0012 */
[----:B0-----:R-:W-:-:S05]  /*aa60*/  I2FP.F32.U32 R3, R11 ;  /* 0x0000000b00037245 */ /* 0x001fca0000201000 */
[----:B------:R-:W-:Y:S01]  /*aa70*/  FMUL R14, R3, UR6 ;  /* 0x00000006030e7c20 */ /* 0x000fe20008400000 */
[----:B------:R-:W-:-:S05]  /*aa80*/  IMAD.MOV.U32 R3, RZ, RZ, R17 ;  /* 0x000000ffff037224 */ /* 0x000fca00078e0011 */
[----:B--2---:R-:W-:Y:S05]  /*aa90*/  @!P1 BRA `(.L_x_221) ;  /* 0x0000000000289947 */ /* 0x004fea0003800000 */
[----:B------:R-:W-:Y:S02]  /*aaa0*/  ULDC UR6, c[0x0][0x634] ;  /* 0x00018d0000067ab9 */ /* 0x000fe40000000800 */
[----:B------:R-:W-:-:S05]  /*aab0*/  IADD3 R3, P1, R18, UR6, RZ ;  /* 0x0000000612037c10 */ /* 0x000fca000ff3e0ff */
[----:B------:R-:W-:-:S04]  /*aac0*/  IMAD.X R13, RZ, RZ, R17, P1 ;  /* 0x000000ffff0d7224 */ /* 0x000fc800008e0611 */
[----:B------:R-:W-:-:S04]  /*aad0*/  IMAD.WIDE.U32 R4, R13, UR4, RZ ;  /* 0x000000040d047c25 */ /* 0x000fc8000f8e00ff */
[----:B------:R-:W-:-:S04]  /*aae0*/  IMAD.WIDE.U32 R4, P1, R3, UR5, R4 ;  /* 0x0000000503047c25 */ /* 0x000fc8000f820004 */
[----:B------:R-:W-:-:S04]  /*aaf0*/  IMAD.WIDE.U32 R2, R3, UR4, RZ ;  /* 0x0000000403027c25 */ /* 0x000fc8000f8e00ff */
[----:B------:R-:W-:Y:S01]  /*ab00*/  IMAD.MOV.U32 R2, RZ, RZ, R5 ;  /* 0x000000ffff027224 */ /* 0x000fe200078e0005 */
[----:B------:R-:W-:Y:S01]  /*ab10*/  IADD3 RZ, P3, R3, R4, RZ ;  /* 0x0000000403ff7210 */ /* 0x000fe20007f7e0ff */
[----:B------:R-:W-:-:S04]  /*ab20*/  IMAD.X R3, RZ, RZ, RZ, P1 ;  /* 0x000000ffff037224 */ /* 0x000fc800008e06ff */
[----:B------:R-:W-:-:S08]  /*ab30*/  IMAD.WIDE.U32.X R2, R13, UR5, R2, P3 ;  /* 0x000000050d027c25 */ /* 0x000fd000098e0402 */
.L_x_221:
[--C-:B------:R-:W-:Y:S01]  /*ab40*/  SHF.R.U64 R10, R2, UR7, R3.reuse ;  /* 0x00000007020a7c19 */ /* 0x100fe20008001203 */
[----:B------:R-:W0:Y:S01]  /*ab50*/  F2I.U32.TRUNC.NTZ R14, R14 ;  /* 0x0000000e000e7305 */ /* 0x000e22000020f000 */
[----:B------:R-:W-:Y:S01]  /*ab60*/  SHF.R.U32.HI R2, RZ, UR7, R3 ;  /* 0x00000007ff027c19 */ /* 0x000fe20008011603 */
[----:B------:R-:W-:Y:S01]  /*ab70*/  ULDC.64 UR4, c[0x0][0x620] ;  /* 0x0001880000047ab9 */ /* 0x000fe20000000a00 */
[----:B------:R-:W-:Y:S01]  /*ab80*/  IADD3 R5, P1, RZ, -R10, RZ ;  /* 0x8000000aff057210 */ /* 0x000fe20007f3e0ff */
[----:B------:R-:W-:Y:S01]  /*ab90*/  IMAD.MOV.U32 R3, RZ, RZ, R17 ;  /* 0x000000ffff037224 */ /* 0x000fe200078e0011 */
[----:B------:R-:W-:-:S03]  /*aba0*/  ULDC.64 UR6, c[0x0][0x640] ;  /* 0x0001900000067ab9 */ /* 0x000fc60000000a00 */
[----:B------:R-:W-:Y:S01]  /*abb0*/  IMAD.X R2, RZ, RZ, ~R2, P1 ;  /* 0x000000ffff027224 */ /* 0x000fe200008e0e02 */
[----:B------:R-:W-:-:S03]  /*abc0*/  ISETP.NE.U32.AND P1, PT, RZ, UR6, PT ;  /* 0x00000006ff007c0c */ /* 0x000fc6000bf25070 */
[----:B------:R-:W-:Y:S01]  /*abd0*/  IMAD R4, R2, UR4, RZ ;  /* 0x0000000402047c24 */ /* 0x000fe2000f8e02ff */
[----:B------:R-:W-:Y:S01]  /*abe0*/  ISETP.NE.AND.EX P1, PT, RZ, UR7, PT, P1 ;  /* 0x00000007ff007c0c */ /* 0x000fe2000bf25310 */
[----:B------:R-:W-:-:S04]  /*abf0*/  IMAD.MOV.U32 R2, RZ, RZ, R18 ;  /* 0x000000ffff027224 */ /* 0x000fc800078e0012 */
[----:B------:R-:W-:Y:S01]  /*ac00*/  IMAD.WIDE.U32 R2, R5, UR4, R2 ;  /* 0x0000000405027c25 */ /* 0x000fe2000f8e0002 */
[----:B------:R-:W-:-:S03]  /*ac10*/  ULDC UR4, c[0x0][0x618] ;  /* 0x0001860000047ab9 */ /* 0x000fc60000000800 */
[----:B------:R-:W-:Y:S01]  /*ac20*/  IMAD R5, R5, UR5, R4 ;  /* 0x0000000505057c24 */ /* 0x000fe2000f8e0204 */
[----:B------:R-:W-:Y:S01]  /*ac30*/  ULDC UR5, c[0x0][0x154] ;  /* 0x0000550000057ab9 */ /* 0x000fe20000000800 */
[----:B0-----:R-:W-:Y:S02]  /*ac40*/  IMAD.MOV R4, RZ, RZ, -R14 ;  /* 0x000000ffff047224 */ /* 0x001fe400078e0a0e */
[----:B------:R-:W0:Y:S01]  /*ac50*/  LDC R14, c[0x0][0x148] ;  /* 0x00005200ff0e7b82 */ /* 0x000e220000000800 */
[----:B------:R-:W-:Y:S02]  /*ac60*/  IMAD.IADD R3, R3, 0x1, R5 ;  /* 0x0000000103037824 */ /* 0x000fe400078e0205 */
[----:B-1----:R-:W-:Y:S01]  /*ac70*/  IMAD R11, R12, R4, R11 ;  /* 0x000000040c0b7224 */ /* 0x002fe200078e020b */
[----:B------:R-:W-:Y:S02]  /*ac80*/  I2FP.F32.U32 R4, R9 ;  /* 0x0000000900047245 */ /* 0x000fe40000201000 */
[----:B------:R-:W-:-:S02]  /*ac90*/  SHF.R.U64 R12, R2, UR4, R3 ;  /* 0x00000004020c7c19 */ /* 0x000fc40008001203 */
[----:B------:R-:W-:Y:S01]  /*aca0*/  SHF.R.U32.HI R3, RZ, UR4, R3 ;  /* 0x00000004ff037c19 */ /* 0x000fe20008011603 */
[----:B------:R-:W-:Y:S01]  /*acb0*/  FMUL R4, R4, UR5 ;  /* 0x0000000504047c20 */ /* 0x000fe20008400000 */
[----:B------:R-:W-:Y:S02]  /*acc0*/  ULDC UR4, c[0x0][0x608] ;  /* 0x0001820000047ab9 */ /* 0x000fe40000000800 */
[--C-:B------:R-:W-:Y:S01]  /*acd0*/  SHF.R.U64 R15, R12, UR4, R3.reuse ;  /* 0x000000040c0f7c19 */ /* 0x100fe20008001203 */
[----:B------:R1:W2:Y:S01]  /*ace0*/  F2I.U32.TRUNC.NTZ R20, R4 ;  /* 0x0000000400147305 */ /* 0x0002a2000020f000 */
[----:B------:R-:W-:Y:S01]  /*acf0*/  SHF.R.U32.HI R2, RZ, UR4, R3 ;  /* 0x00000004ff027c19 */ /* 0x000fe20008011603 */
[----:B------:R-:W-:-:S03]  /*ad00*/  ULDC UR4, c[0x0][0x658] ;  /* 0x0001960000047ab9 */ /* 0x000fc60000000800 */
[--C-:B------:R-:W-:Y:S02]  /*ad10*/  SHF.R.U64 R13, R15, UR4, R2.reuse ;  /* 0x000000040f0d7c19 */ /* 0x100fe40008001202 */
[----:B------:R-:W-:-:S03]  /*ad20*/  SHF.R.U32.HI R19, RZ, UR4, R2 ;  /* 0x00000004ff137c19 */ /* 0x000fc60008011602 */
[----:B------:R-:W-:Y:S02]  /*ad30*/  IMAD.MOV.U32 R2, RZ, RZ, R13 ;  /* 0x000000ffff027224 */ /* 0x000fe400078e000d */
[----:B------:R-:W-:Y:S01]  /*ad40*/  IMAD.MOV.U32 R3, RZ, RZ, R19 ;  /* 0x000000ffff037224 */ /* 0x000fe200078e0013 */
[----:B-1----:R-:W-:Y:S06]  /*ad50*/  @!P1 BRA `(.L_x_222) ;  /* 0x0000000000289947 */ /* 0x002fec0003800000 */
        /* <DEDUP_REMOVED lines=10> */
.L_x_222:
[----:B------:R-:W1:Y:S01]  /*ae00*/  LDC R4, c[0x0][0x65c] ;  /* 0x00019700ff047b82 */ /* 0x000e620000000800 */
[----:B------:R-:W-:Y:S01]  /*ae10*/  ULDC UR4, c[0x0][0x648] ;  /* 0x0001920000047ab9 */ /* 0x000fe20000000800 */
[----:B------:R-:W-:Y:S01]  /*ae20*/  LOP3.LUT R15, R15, UR16, RZ, 0xc0, !PT ;  /* 0x000000100f0f7c12 */ /* 0x000fe2000f8ec0ff */
[----:B--2---:R-:W-:Y:S01]  /*ae30*/  IMAD.MOV R20, RZ, RZ, -R20 ;  /* 0x000000ffff147224 */ /* 0x004fe200078e0a14 */
[----:B------:R-:W-:Y:S01]  /*ae40*/  SHF.R.U64 R2, R2, UR4, R3 ;  /* 0x0000000402027c19 */ /* 0x000fe20008001203 */
[----:B------:R-:W-:Y:S01]  /*ae50*/  ULDC UR4, c[0x0][0x638] ;  /* 0x00018e0000047ab9 */ /* 0x000fe20000000800 */
[----:B------:R-:W-:Y:S01]  /*ae60*/  LOP3.LUT R12, R12, UR15, RZ, 0xc0, !PT ;  /* 0x0000000f0c0c7c12 */ /* 0x000fe2000f8ec0ff */
[----:B------:R-:W-:Y:S01]  /*ae70*/  ULDC UR5, c[0x0][0x610] ;  /* 0x0001840000057ab9 */ /* 0x000fe20000000800 */
[----:B------:R-:W-:Y:S01]  /*ae80*/  IMAD.MOV.U32 R3, RZ, RZ, 0x1 ;  /* 0x00000001ff037424 */ /* 0x000fe200078e00ff */
[----:B-1----:R-:W-:Y:S01]  /*ae90*/  ISETP.NE.AND P1, PT, R4, 0x1, PT ;  /* 0x000000010400780c */ /* 0x002fe20003f25270 */
[----:B------:R-:W-:-:S02]  /*aea0*/  IMAD.MOV R4, RZ, RZ, -R2 ;  /* 0x000000ffff047224 */ /* 0x000fc400078e0a02 */
[----:B------:R-:W-:Y:S02]  /*aeb0*/  IMAD R2, R2, UR17, R15 ;  /* 0x0000001102027c24 */ /* 0x000fe4000f8e020f */
[----:B------:R-:W-:Y:S01]  /*aec0*/  IMAD R13, R4, UR4, R13 ;  /* 0x00000004040d7c24 */ /* 0x000fe2000f8e020d */
[----:B------:R-:W-:-:S07]  /*aed0*/  ULDC UR4, c[0x0][0x600] ;  /* 0x0001800000047ab9 */ /* 0x000fce0000000800 */
[----:B0-----:R-:W-:-:S04]  /*aee0*/  @P1 IMAD R11, R14, R20, R9 ;  /* 0x000000140e0b1224 */ /* 0x001fc800078e0209 */
[----:B------:R-:W-:Y:S02]  /*aef0*/  IMAD R11, R2, UR5, R11 ;  /* 0x00000005020b7c24 */ /* 0x000fe4000f8e020b */
[----:B------:R-:W-:-:S05]  /*af00*/  IMAD R2, R13, UR4, R12 ;  /* 0x000000040d027c24 */ /* 0x000fca000f8e020c */
[----:B------:R-:W-:Y:S02]  /*af10*/  SEL R22, R2, R11, !P1 ;  /* 0x0000000b02167207 */ /* 0x000fe40004800000 */
[----:B------:R-:W-:Y:S01]  /*af20*/  SEL R19, R11, R2, !P1 ;  /* 0x000000020b137207 */ /* 0x000fe20004800000 */
[----:B------:R-:W-:-:S07]  /*af30*/  IMAD.MOV.U32 R2, RZ, RZ, R10 ;  /* 0x000000ffff027224 */ /* 0x000fce00078e000a */
.L_x_220:
[----:B------:R-:W-:Y:S05]  /*af40*/  BSYNC B1 ;  /* 0x0000000000017941 */ /* 0x000fea0003800000 */
.L_x_219:
[----:B------:R-:W-:-:S13]  /*af50*/  LOP3.LUT P1, RZ, R3, 0xff, RZ, 0xc0, !PT ;  /* 0x000000ff03ff7812 */ /* 0x000fda000782c0ff */
[----:B------:R-:W-:Y:S05]  /*af60*/  @P1 BRA `(.L_x_223) ;  /* 0xfffffff400281947 */ /* 0x000fea000383ffff */
[----:B------:R-:W-:Y:S05]  /*af70*/  BSYNC B0 ;  /* 0x0000000000007941 */ /* 0x000fea0003800000 */
.L_x_211:
[----:B------:R-:W-:-:S03]  /*af80*/  UMOV UR4, 0xffffffff ;  /* 0xffffffff00047882 */ /* 0x000fc60000000000 */
[----:B------:R-:W-:Y:S05]  /*af90*/  BRA.DIV UR4, `(.L_x_224) ;  /* 0x0000000604ac7947 */ /* 0x000fea000b800000 */
[----:B------:R-:W-:-:S13]  /*afa0*/  ELECT P6, URZ, PT ;  /* 0x00000000003f782f */ /* 0x000fda00038c0000 */
.L_x_243:
[----:B------:R-:W-:Y:S04]  /*afb0*/  BSSY B0, `(.L_x_225) ;  /* 0x0000046000007945 */ /* 0x000fe80003800000 */
[----:B------:R-:W-:Y:S05]  /*afc0*/  @!P6 BRA `(.L_x_226) ;  /* 0x000000040010e947 */ /* 0x000fea0003800000 */
[----:B------:R-:W-:-:S04]  /*afd0*/  LOP3.LUT R16, R16, 0x2, RZ, 0xfc, !PT ;  /* 0x0000000210107812 */ /* 0x000fc800078efcff */
[----:B------:R-:W-:-:S13]  /*afe0*/  ISETP.NE.AND P0, PT, R16, 0x3, PT ;  /* 0x000000031000780c */ /* 0x000fda0003f05270 */
[----:B------:R-:W-:Y:S05]  /*aff0*/  @!P0 BRA `(.L_x_227) ;  /* 0x0000000000048947 */ /* 0x000fea0003800000 */
[----:B------:R-:W-:Y:S01]  /*b000*/  BPT.TRAP 0x1 ;  /* 0x000000040000795c */ /* 0x000fe20000300000 */
.L_x_227:
[----:B------:R-:W0:Y:S01]  /*b010*/  S2R R3, SR_CgaCtaId ;  /* 0x0000000000037919 */ /* 0x000e220000008800 */
[----:B------:R-:W-:Y:S02]  /*b020*/  MOV R2, 0x400 ;  /* 0x0000040000027802 */ /* 0x000fe40000000f00 */
[----:B------:R-:W-:Y:S02]  /*b030*/  SHF.L.U32 R4, R0, 0x1f, RZ ;  /* 0x0000001f00047819 */ /* 0x000fe400000006ff */
[----:B0-----:R-:W-:-:S05]  /*b040*/  LEA R2, R3, R2, 0x18 ;  /* 0x0000000203027211 */ /* 0x001fca00078ec0ff */
[----:B------:R-:W-:-:S04]  /*b050*/  VIADD R2, R2, 0x38 ;  /* 0x0000003802027836 */ /* 0x000fc80000000000 */
[C---:B------:R-:W-:Y:S02]  /*b060*/  IMAD R9, R7.reuse, 0x8, R2 ;  /* 0x0000000807097824 */ /* 0x040fe400078e0202 */
[----:B------:R-:W-:Y:S02]  /*b070*/  VIADD R7, R7, 0x1 ;  /* 0x0000000107077836 */ /* 0x000fe40000000000 */
[----:B------:R-:W0:Y:S03]  /*b080*/  SYNCS.PHASECHK.TRANS64.TRYWAIT P0, [R9+URZ], R4 ;  /* 0x00000004090075a7 */ /* 0x000e26000800017f */
[----:B------:R-:W-:-:S04]  /*b090*/  ISETP.NE.AND P1, PT, R7, 0x7, PT ;  /* 0x000000070700780c */ /* 0x000fc80003f25270 */
[----:B------:R-:W-:Y:S02]  /*b0a0*/  SEL R3, RZ, 0x1, P1 ;  /* 0x00000001ff037807 */ /* 0x000fe40000800000 */
[----:B------:R-:W-:Y:S02]  /*b0b0*/  SEL R7, R7, RZ, P1 ;  /* 0x000000ff07077207 */ /* 0x000fe40000800000 */
[----:B------:R-:W-:-:S03]  /*b0c0*/  LOP3.LUT R6, R0, R3, RZ, 0x3c, !PT ;  /* 0x0000000300067212 */ /* 0x000fc600078e3cff */
[----:B------:R-:W-:Y:S01]  /*b0d0*/  IMAD R8, R7, 0x8, R2 ;  /* 0x0000000807087824 */ /* 0x000fe200078e0202 */
[----:B------:R-:W-:Y:S01]  /*b0e0*/  SHF.L.U32 R5, R6, 0x1f, RZ ;  /* 0x0000001f06057819 */ /* 0x000fe200000006ff */
[----:B0-----:R-:W-:Y:S06]  /*b0f0*/  @!P0 BRA `(.L_x_228) ;  /* 0x0000000400748947 */ /* 0x001fec0003800000 */
.L_x_244:
[----:B------:R-:W1:Y:S01]  /*b100*/  SYNCS.PHASECHK.TRANS64.TRYWAIT P0, [R8+URZ], R5 ;  /* 0x00000005080075a7 */ /* 0x000e62000800017f */
[----:B------:R-:W-:-:S05]  /*b110*/  VIADD R0, R7, 0x1 ;  /* 0x0000000107007836 */ /* 0x000fca0000000000 */
[----:B------:R-:W-:-:S04]  /*b120*/  ISETP.NE.AND P1, PT, R0, 0x7, PT ;  /* 0x000000070000780c */ /* 0x000fc80003f25270 */
[----:B------:R-:W-:Y:S02]  /*b130*/  SEL R3, RZ, 0x1, P1 ;  /* 0x00000001ff037807 */ /* 0x000fe40000800000 */
[----:B------:R-:W-:Y:S02]  /*b140*/  SEL R7, R0, RZ, P1 ;  /* 0x000000ff00077207 */ /* 0x000fe40000800000 */
[----:B------:R-:W-:-:S03]  /*b150*/  LOP3.LUT R6, R6, R3, RZ, 0x3c, !PT ;  /* 0x0000000306067212 */ /* 0x000fc600078e3cff */
[----:B0-----:R-:W-:Y:S01]  /*b160*/  IMAD R9, R7, 0x8, R2 ;  /* 0x0000000807097824 */ /* 0x001fe200078e0202 */
[----:B------:R-:W-:Y:S01]  /*b170*/  SHF.L.U32 R4, R6, 0x1f, RZ ;  /* 0x0000001f06047819 */ /* 0x000fe200000006ff */
[----:B-1----:R-:W-:Y:S06]  /*b180*/  @!P0 BRA `(.L_x_229) ;  /* 0x0000000400648947 */ /* 0x002fec0003800000 */
.L_x_245:
        /* <DEDUP_REMOVED lines=9> */
.L_x_246:
        /* <DEDUP_REMOVED lines=9> */
.L_x_247:
[----:B------:R-:W1:Y:S01]  /*b2b0*/  SYNCS.PHASECHK.TRANS64.TRYWAIT P0, [R9+URZ], R4 ;  /* 0x00000004090075a7 */ /* 0x000e62000800017f */
[----:B------:R-:W-:-:S05]  /*b2c0*/  VIADD R0, R7, 0x1 ;  /* 0x0000000107007836 */ /* 0x000fca0000000000 */
[----:B------:R-:W-:-:S04]  /*b2d0*/  ISETP.NE.AND P1, PT, R0, 0x7, PT ;  /* 0x000000070000780c */ /* 0x000fc80003f25270 */
[----:B------:R-:W-:Y:S02]  /*b2e0*/  SEL R3, RZ, 0x1, P1 ;  /* 0x00000001ff037807 */ /* 0x000fe40000800000 */
[----:B------:R-:W-:Y:S02]  /*b2f0*/  SEL R7, R0, RZ, P1 ;  /* 0x000000ff00077207 */ /* 0x000fe40000800000 */
[----:B------:R-:W-:-:S03]  /*b300*/  LOP3.LUT R11, R6, R3, RZ, 0x3c, !PT ;  /* 0x00000003060b7212 */ /* 0x000fc600078e3cff */
[----:B------:R-:W-:Y:S01]  /*b310*/  IMAD R6, R7, 0x8, R2 ;  /* 0x0000000807067824 */ /* 0x000fe200078e0202 */
[----:B0-----:R-:W-:Y:S01]  /*b320*/  SHF.L.U32 R5, R11, 0x1f, RZ ;  /* 0x0000001f0b057819 */ /* 0x001fe200000006ff */
[----:B-1----:R-:W-:Y:S06]  /*b330*/  @!P0 BRA `(.L_x_232) ;  /* 0x0000000400348947 */ /* 0x002fec0003800000 */
.L_x_248:
[----:B------:R-:W1:Y:S01]  /*b340*/  SYNCS.PHASECHK.TRANS64.TRYWAIT P0, [R6+URZ], R5 ;  /* 0x00000005060075a7 */ /* 0x000e62000800017f */
[----:B------:R-:W-:-:S05]  /*b350*/  VIADD R0, R7, 0x1 ;  /* 0x0000000107007836 */ /* 0x000fca0000000000 */
[----:B------:R-:W-:-:S04]  /*b360*/  ISETP.NE.AND P1, PT, R0, 0x7, PT ;  /* 0x000000070000780c */ /* 0x000fc80003f25270 */
[----:B0-----:R-:W-:Y:S02]  /*b370*/  SEL R4, RZ, 0x1, P1 ;  /* 0x00000001ff047807 */ /* 0x001fe40000800000 */
[----:B------:R-:W-:Y:S02]  /*b380*/  SEL R3, R0, RZ, P1 ;  /* 0x000000ff00037207 */ /* 0x000fe40000800000 */
[----:B------:R-:W-:Y:S01]  /*b390*/  LOP3.LUT R0, R11, R4, RZ, 0x3c, !PT ;  /* 0x000000040b007212 */ /* 0x000fe200078e3cff */
[----:B-1----:R-:W-:Y:S06]  /*b3a0*/  @!P0 BRA `(.L_x_233) ;  /* 0x00000004002c8947 */ /* 0x002fec0003800000 */
.L_x_249:
[----:B------:R-:W-:Y:S01]  /*b3b0*/  IMAD R3, R3, 0x8, R2 ;  /* 0x0000000803037824 */ /* 0x000fe200078e0202 */
[----:B------:R-:W-:-:S07]  /*b3c0*/  SHF.L.U32 R0, R0, 0x1f, RZ ;  /* 0x0000001f00007819 */ /* 0x000fce00000006ff */
.L_x_234:
[----:B-1----:R1:W2:Y:S02]  /*b3d0*/  SYNCS.PHASECHK.TRANS64.TRYWAIT P0, [R3+URZ], R0 ;  /* 0x00000000030075a7 */ /* 0x0022a4000800017f */
[----:B--2---:R-:W-:Y:S05]  /*b3e0*/  @!P0 NANOSLEEP.SYNCS 0x989680 ;  /* 0x009896800000895d */ /* 0x004fea0003900000 */
[----:B------:R-:W2:Y:S02]  /*b3f0*/  @!P0 SYNCS.PHASECHK.TRANS64 P0, [R3+URZ], R0 ;  /* 0x00000000030085a7 */ /* 0x000ea4000800007f */
[----:B--2---:R-:W-:Y:S05]  /*b400*/  @!P0 BRA `(.L_x_234) ;  /* 0xfffffffc00f08947 */ /* 0x004fea000383ffff */
.L_x_226:
[----:B------:R-:W-:Y:S05]  /*b410*/  BSYNC B0 ;  /* 0x0000000000007941 */ /* 0x000fea0003800000 */
.L_x_225:
[----:B------:R-:W-:Y:S05]  /*b420*/  EXIT ;  /* 0x000000000000794d */ /* 0x000fea0003800000 */
.L_x_15:
[----:B-1----:R1:W2:Y:S02]  /*b430*/  SYNCS.PHASECHK.TRANS64.TRYWAIT P0, [R119+URZ], R0 ;  /* 0x00000000770075a7 */ /* 0x0022a4000800017f */
[----:B--2---:R-:W-:Y:S05]  /*b440*/  @!P0 NANOSLEEP.SYNCS 0x989680 ;  /* 0x009896800000895d */ /* 0x004fea0003900000 */
[----:B------:R-:W2:Y:S02]  /*b450*/  @!P0 SYNCS.PHASECHK.TRANS64 P0, [R119+URZ], R0 ;  /* 0x00000000770085a7 */ /* 0x000ea4000800007f */
[----:B--2---:R-:W-:Y:S05]  /*b460*/  @!P0 BRA `(.L_x_15) ;  /* 0xfffffffc00f08947 */ /* 0x004fea000383ffff */
[----:B------:R-:W-:Y:S05]  /*b470*/  BRA `(.L_x_235) ;  /* 0xffffff6000207947 */ /* 0x000fea000383ffff */
.L_x_20:
[----:B--2---:R2:W3:Y:S02]  /*b480*/  SYNCS.PHASECHK.TRANS64.TRYWAIT P1, [R3+URZ], R0 ;  /* 0x00000000030075a7 */ /* 0x0044e4000802017f */
[----:B---3--:R-:W-:Y:S05]  /*b490*/  @!P1 NANOSLEEP.SYNCS 0x989680 ;  /* 0x009896800000995d */ /* 0x008fea0003900000 */
[----:B------:R-:W3:Y:S02]  /*b4a0*/  @!P1 SYNCS.PHASECHK.TRANS64 P1, [R3+URZ], R0 ;  /* 0x00000000030095a7 */ /* 0x000ee4000802007f */
[----:B---3--:R-:W-:Y:S05]  /*b4b0*/  @!P1 BRA `(.L_x_20) ;  /* 0xfffffffc00f09947 */ /* 0x008fea000383ffff */
[----:B------:R-:W-:Y:S05]  /*b4c0*/  BRA `(.L_x_19) ;  /* 0xffffff60008c7947 */ /* 0x000fea000383ffff */
.L_x_25:
[----:B--2---:R-:W-:-:S04]  /*b4d0*/  IMAD.U32 R4, RZ, RZ, UR8 ;  /* 0x00000008ff047e24 */ /* 0x004fc8000f8e00ff */
[----:B------:R2:W3:Y:S03]  /*b4e0*/  SYNCS.PHASECHK.TRANS64.TRYWAIT P1, [R4+URZ], R3 ;  /* 0x00000003040075a7 */ /* 0x0004e6000802017f */
[----:B---3--:R-:W-:Y:S05]  /*b4f0*/  @!P1 NANOSLEEP.SYNCS 0x989680 ;  /* 0x009896800000995d */ /* 0x008fea0003900000 */
[----:B------:R-:W3:Y:S02]  /*b500*/  @!P1 SYNCS.PHASECHK.TRANS64 P1, [R4+URZ], R3 ;  /* 0x00000003040095a7 */ /* 0x000ee4000802007f */
[----:B---3--:R-:W-:Y:S05]  /*b510*/  @!P1 BRA `(.L_x_25) ;  /* 0xfffffffc00ec9947 */ /* 0x008fea000383ffff */
[----:B------:R-:W-:Y:S05]  /*b520*/  BRA `(.L_x_24) ;  /* 0xffffff7400647947 */ /* 0x000fea000383ffff */
.L_x_31:
[----:B-1----:R1:W2:Y:S02]  /*b530*/  SYNCS.PHASECHK.TRANS64.TRYWAIT P0, [R119+URZ+0x10], R0 ;  /* 0x00001000770075a7 */ /* 0x0022a4000800017f */
[----:B--2---:R-:W-:Y:S05]  /*b540*/  @!P0 NANOSLEEP.SYNCS 0x989680 ;  /* 0x009896800000895d */ /* 0x004fea0003900000 */
[----:B------:R-:W2:Y:S02]  /*b550*/  @!P0 SYNCS.PHASECHK.TRANS64 P0, [R119+URZ+0x10], R0 ;  /* 0x00001000770085a7 */ /* 0x000ea4000800007f */
[----:B--2---:R-:W-:Y:S05]  /*b560*/  @!P0 BRA `(.L_x_31) ;  /* 0xfffffffc00f08947 */ /* 0x004fea000383ffff */
[----:B------:R-:W-:Y:S05]  /*b570*/  BRA `(.L_x_236) ;  /* 0xffffff88006c7947 */ /* 0x000fea000383ffff */
.L_x_212:
[----:B------:R-:W-:Y:S01]  /*b580*/  BSSY B1, `(.L_x_237) ;  /* 0x0000006000017945 */ /* 0x000fe20003800000 */
[----:B------:R-:W-:-:S07]  /*b590*/  IMAD.MOV.U32 R15, RZ, RZ, -0x1 ;  /* 0xffffffffff0f7424 */ /* 0x000fce00078e00ff */
[----:B-----5:R-:W-:Y:S05]  /*b5a0*/  WARPSYNC.COLLECTIVE R15, `(.L_x_238) ;  /* 0x000000000f0c7348 */ /* 0x020fea0003c00000 */
[----:B------:R-:W-:Y:S02]  /*b5b0*/  ELECT P6, UR62, PT ;  /* 0x00000000003e782f */ /* 0x000fe400038c0000 */
[----:B------:R-:W-:Y:S01]  /*b5c0*/  MOV R14, UR62 ;  /* 0x0000003e000e7c02 */ /* 0x000fe20008000f00 */
[----:B-----5:R-:W-:Y:S10]  /*b5d0*/  ENDCOLLECTIVE ;  /* 0x000000000000791b */ /* 0x020ff40003800000 */
.L_x_238:
[----:B------:R-:W-:Y:S05]  /*b5e0*/  BSYNC B1 ;  /* 0x0000000000017941 */ /* 0x000fea0003800000 */
.L_x_237:
[----:B------:R-:W-:Y:S05]  /*b5f0*/  BRA `(.L_x_239) ;  /* 0xffffffec00907947 */ /* 0x000fea000383ffff */
.L_x_215:
[----:B0-----:R0:W1:Y:S02]  /*b600*/  SYNCS.PHASECHK.TRANS64.TRYWAIT P1, [R10+URZ+0x38], R5 ;  /* 0x000038050a0075a7 */ /* 0x001064000802017f */
[----:B-1----:R-:W-:Y:S05]  /*b610*/  @!P1 NANOSLEEP.SYNCS 0x989680 ;  /* 0x009896800000995d */ /* 0x002fea0003900000 */
[----:B------:R-:W1:Y:S02]  /*b620*/  @!P1 SYNCS.PHASECHK.TRANS64 P1, [R10+URZ+0x38], R5 ;  /* 0x000038050a0095a7 */ /* 0x000e64000802007f */
[----:B-1----:R-:W-:Y:S05]  /*b630*/  @!P1 BRA `(.L_x_215) ;  /* 0xfffffffc00f09947 */ /* 0x002fea000383ffff */
[----:B------:R-:W-:Y:S05]  /*b640*/  BRA `(.L_x_240) ;  /* 0xffffffec00c47947 */ /* 0x000fea000383ffff */
.L_x_224:
[----:B------:R-:W-:Y:S01]  /*b650*/  BSSY B0, `(.L_x_241) ;  /* 0x0000006000007945 */ /* 0x000fe20003800000 */
[----:B------:R-:W-:-:S07]  /*b660*/  IMAD.MOV.U32 R15, RZ, RZ, -0x1 ;  /* 0xffffffffff0f7424 */ /* 0x000fce00078e00ff */
[----:B-----5:R-:W-:Y:S05]  /*b670*/  WARPSYNC.COLLECTIVE R15, `(.L_x_242) ;  /* 0x000000000f0c7348 */ /* 0x020fea0003c00000 */
[----:B------:R-:W-:Y:S02]  /*b680*/  ELECT P6, UR62, PT ;  /* 0x00000000003e782f */ /* 0x000fe400038c0000 */
[----:B------:R-:W-:Y:S01]  /*b690*/  MOV R14, UR62 ;  /* 0x0000003e000e7c02 */ /* 0x000fe20008000f00 */
[----:B-----5:R-:W-:Y:S10]  /*b6a0*/  ENDCOLLECTIVE ;  /* 0x000000000000791b */ /* 0x020ff40003800000 */
.L_x_242:
[----:B------:R-:W-:Y:S05]  /*b6b0*/  BSYNC B0 ;  /* 0x0000000000007941 */ /* 0x000fea0003800000 */
.L_x_241:
[----:B------:R-:W-:Y:S05]  /*b6c0*/  BRA `(.L_x_243) ;  /* 0xfffffff800387947 */ /* 0x000fea000383ffff */
.L_x_228:
[----:B0-----:R0:W1:Y:S02]  /*b6d0*/  SYNCS.PHASECHK.TRANS64.TRYWAIT P0, [R9+URZ], R4 ;  /* 0x00000004090075a7 */ /* 0x001064000800017f */
[----:B-1----:R-:W-:Y:S05]  /*b6e0*/  @!P0 NANOSLEEP.SYNCS 0x989680 ;  /* 0x009896800000895d */ /* 0x002fea0003900000 */
[----:B------:R-:W1:Y:S02]  /*b6f0*/  @!P0 SYNCS.PHASECHK.TRANS64 P0, [R9+URZ], R4 ;  /* 0x00000004090085a7 */ /* 0x000e64000800007f */
[----:B-1----:R-:W-:Y:S05]  /*b700*/  @!P0 BRA `(.L_x_228) ;  /* 0xfffffffc00f08947 */ /* 0x002fea000383ffff */
[----:B------:R-:W-:Y:S05]  /*b710*/  BRA `(.L_x_244) ;  /* 0xfffffff800787947 */ /* 0x000fea000383ffff */
.L_x_229:
[----:B0-----:R0:W1:Y:S02]  /*b720*/  SYNCS.PHASECHK.TRANS64.TRYWAIT P0, [R8+URZ], R5 ;  /* 0x00000005080075a7 */ /* 0x001064000800017f */
[----:B-1----:R-:W-:Y:S05]  /*b730*/  @!P0 NANOSLEEP.SYNCS 0x989680 ;  /* 0x009896800000895d */ /* 0x002fea0003900000 */
[----:B------:R-:W1:Y:S02]  /*b740*/  @!P0 SYNCS.PHASECHK.TRANS64 P0, [R8+URZ], R5 ;  /* 0x00000005080085a7 */ /* 0x000e64000800007f */
[----:B-1----:R-:W-:Y:S05]  /*b750*/  @!P0 BRA `(.L_x_229) ;  /* 0xfffffffc00f08947 */ /* 0x002fea000383ffff */
[----:B------:R-:W-:Y:S05]  /*b760*/  BRA `(.L_x_245) ;  /* 0xfffffff800887947 */ /* 0x000fea000383ffff */
.L_x_230:
[----:B0-----:R0:W1:Y:S02]  /*b770*/  SYNCS.PHASECHK.TRANS64.TRYWAIT P0, [R9+URZ], R4 ;  /* 0x00000004090075a7 */ /* 0x001064000800017f */
[----:B-1----:R-:W-:Y:S05]  /*b780*/  @!P0 NANOSLEEP.SYNCS 0x989680 ;  /* 0x009896800000895d */ /* 0x002fea0003900000 */
[----:B------:R-:W1:Y:S02]  /*b790*/  @!P0 SYNCS.PHASECHK.TRANS64 P0, [R9+URZ], R4 ;  /* 0x00000004090085a7 */ /* 0x000e64000800007f */
[----:B-1----:R-:W-:Y:S05]  /*b7a0*/  @!P0 BRA `(.L_x_230) ;  /* 0xfffffffc00f08947 */ /* 0x002fea000383ffff */
[----:B------:R-:W-:Y:S05]  /*b7b0*/  BRA `(.L_x_246) ;  /* 0xfffffff800987947 */ /* 0x000fea000383ffff */
.L_x_231:
[----:B0-----:R0:W1:Y:S02]  /*b7c0*/  SYNCS.PHASECHK.TRANS64.TRYWAIT P0, [R8+URZ], R5 ;  /* 0x00000005080075a7 */ /* 0x001064000800017f */
[----:B-1----:R-:W-:Y:S05]  /*b7d0*/  @!P0 NANOSLEEP.SYNCS 0x989680 ;  /* 0x009896800000895d */ /* 0x002fea0003900000 */
[----:B------:R-:W1:Y:S02]  /*b7e0*/  @!P0 SYNCS.PHASECHK.TRANS64 P0, [R8+URZ], R5 ;  /* 0x00000005080085a7 */ /* 0x000e64000800007f */
[----:B-1----:R-:W-:Y:S05]  /*b7f0*/  @!P0 BRA `(.L_x_231) ;  /* 0xfffffffc00f08947 */ /* 0x002fea000383ffff */
[----:B------:R-:W-:Y:S05]  /*b800*/  BRA `(.L_x_247) ;  /* 0xfffffff800a87947 */ /* 0x000fea000383ffff */
.L_x_232:
[----:B0-----:R0:W1:Y:S02]  /*b810*/  SYNCS.PHASECHK.TRANS64.TRYWAIT P0, [R9+URZ], R4 ;  /* 0x00000004090075a7 */ /* 0x001064000800017f */
[----:B-1----:R-:W-:Y:S05]  /*b820*/  @!P0 NANOSLEEP.SYNCS 0x989680 ;  /* 0x009896800000895d */ /* 0x002fea0003900000 */
[----:B------:R-:W1:Y:S02]  /*b830*/  @!P0 SYNCS.PHASECHK.TRANS64 P0, [R9+URZ], R4 ;  /* 0x00000004090085a7 */ /* 0x000e64000800007f */
[----:B-1----:R-:W-:Y:S05]  /*b840*/  @!P0 BRA `(.L_x_232) ;  /* 0xfffffffc00f08947 */ /* 0x002fea000383ffff */
[----:B------:R-:W-:Y:S05]  /*b850*/  BRA `(.L_x_248) ;  /* 0xfffffff800b87947 */ /* 0x000fea000383ffff */
.L_x_233:
[----:B0-----:R0:W1:Y:S02]  /*b860*/  SYNCS.PHASECHK.TRANS64.TRYWAIT P0, [R6+URZ], R5 ;  /* 0x00000005060075a7 */ /* 0x001064000800017f */
[----:B-1----:R-:W-:Y:S05]  /*b870*/  @!P0 NANOSLEEP.SYNCS 0x989680 ;  /* 0x009896800000895d */ /* 0x002fea0003900000 */
[----:B------:R-:W1:Y:S02]  /*b880*/  @!P0 SYNCS.PHASECHK.TRANS64 P0, [R6+URZ], R5 ;  /* 0x00000005060085a7 */ /* 0x000e64000800007f */
[----:B-1----:R-:W-:Y:S05]  /*b890*/  @!P0 BRA `(.L_x_233) ;  /* 0xfffffffc00f08947 */ /* 0x002fea000383ffff */
[----:B------:R-:W-:Y:S05]  /*b8a0*/  BRA `(.L_x_249) ;  /* 0xfffffff800c07947 */ /* 0x000fea000383ffff */
.L_x_250:
[----:B------:R-:W-:-:S00]  /*b8b0*/  BRA `(.L_x_250) ;  /* 0xfffffffc00fc7947 */ /* 0x000fc0000383ffff */
[----:B------:R-:W-:-:S00]  /*b8c0*/  NOP ;  /* 0x0000000000007918 */ /* 0x000fc00000000000 */
        /* <DEDUP_REMOVED lines=11> */
.L_x_251:


//--------------------- .nv.global.init           --------------------------
	.section	.nv.global.init,"aw",@progbits
.nv.global.init:
	.type		$str$22,@object
	.size		$str$22,($str$23 - $str$22)
$str$22:
        /*0000*/ 	.byte	0x6b, 0x5f, 0x74, 0x69, 0x6c, 0x65, 0x5f, 0x63, 0x6f, 0x75, 0x6e, 0x74, 0x20, 0x3e, 0x3d, 0x20
        /*0010*/ 	.byte	0x31, 0x00
	.type		$str$23,@object
	.size		$str$23,(__unnamed_1 - $str$23)
$str$23:
        /*0012*/ 	.byte	0x2f, 0x74, 0x6d, 0x70, 0x2f, 0x63, 0x75, 0x74, 0x6c, 0x61, 0x73, 0x73, 0x5f, 0x73, 0x77, 0x65
        /*0022*/ 	.byte	0x65, 0x70, 0x5f, 0x73, 0x72, 0x63, 0x2f, 0x69, 0x6e, 0x63, 0x6c, 0x75, 0x64, 0x65, 0x2f, 0x63
        /*0032*/ 	.byte	0x75, 0x74, 0x6c, 0x61, 0x73, 0x73, 0x2f, 0x67, 0x65, 0x6d, 0x6d, 0x2f, 0x63, 0x6f, 0x6c, 0x6c
        /*0042*/ 	.byte	0x65, 0x63, 0x74, 0x69, 0x76, 0x65, 0x2f, 0x73, 0x6d, 0x39, 0x30, 0x5f, 0x6d, 0x6d, 0x61, 0x5f
        /*0052*/ 	.byte	0x74, 0x6d, 0x61, 0x5f, 0x67, 0x6d, 0x6d, 0x61, 0x5f, 0x73, 0x73, 0x5f, 0x77, 0x61, 0x72, 0x70
        /*0062*/ 	.byte	0x73, 0x70, 0x65, 0x63, 0x69, 0x61, 0x6c, 0x69, 0x7a, 0x65, 0x64, 0x2e, 0x68, 0x70, 0x70, 0x00
	.type		__unnamed_1,@object
	.size		__unnamed_1,(.L_0 - __unnamed_1)
__unnamed_1:
        /*0072*/ 	.byte	0x76, 0x6f, 0x69, 0x64, 0x20, 0x63, 0x75, 0x74, 0x6c, 0x61, 0x73, 0x73, 0x3a, 0x3a, 0x67, 0x65
        /* <DEDUP_REMOVED lines=180> */
.L_0:


//--------------------- .nv.shared._ZN7cutlass13device_kernelINS_4gemm6kernel13GemmUniversalIN4cute5tupleIJiiiiEEENS1_10collective13CollectiveMmaINS1_34MainloopSm90TmaGmmaWarpSpecializedILi7ENS5_IJNS4_1CILi1EEESB_SB_EEENS1_32KernelTmaWarpSpecializedPingpongEEENS5_IJNSA_ILi64EEENSA_ILi176EEESF_EEENS_10bfloat16_tENS5_IJlSB_lEEESI_SJ_NS4_8TiledMMAINS4_8MMA_AtomIJNS4_4SM904GMMA27MMA_64x16x16_F32BF16BF16_SSILNSN_5MajorE0ELSP_0ELNSN_7ScaleInE1ELSQ_1EEEEEENS4_6LayoutISC_NS5_IJNSA_ILi0EEESU_SU_EEEEENS5_IJNS4_10UnderscoreESX_SX_EEEEENS4_13SM90_TMA_LOADENS4_14ComposedLayoutINS4_7SwizzleILi3ELi4ELi3EEENS4_18smem_ptr_flag_bitsILi16EEENST_INS5_IJNSA_ILi8EEESF_EEENS5_IJSF_SB_EEEEEEEvNS4_8identityES10_S1A_vS1B_EENS_8epilogue10collective6detail29Sm90TmaWarpSpecializedAdapterINS1E_15DefaultEpilogueISI_SJ_SJ_NS1D_6thread17LinearCombinationISI_Li1EffLNS1I_9ScaleType4KindE0ELNS_15FloatRoundStyleE2ESI_EENS1_15EpilogueDefaultEEEEEvvEEEEvNT_6ParamsE --------------------------
	.section	.nv.shared._ZN7cutlass13device_kernelINS_4gemm6kernel13GemmUniversalIN4cute5tupleIJiiiiEEENS1_10collective13CollectiveMmaINS1_34MainloopSm90TmaGmmaWarpSpecializedILi7ENS5_IJNS4_1CILi1EEESB_SB_EEENS1_32KernelTmaWarpSpecializedPingpongEEENS5_IJNSA_ILi64EEENSA_ILi176EEESF_EEENS_10bfloat16_tENS5_IJlSB_lEEESI_SJ_NS4_8TiledMMAINS4_8MMA_AtomIJNS4_4SM904GMMA27MMA_64x16x16_F32BF16BF16_SSILNSN_5MajorE0ELSP_0ELNSN_7ScaleInE1ELSQ_1EEEEEENS4_6LayoutISC_NS5_IJNSA_ILi0EEESU_SU_EEEEENS5_IJNS4_10UnderscoreESX_SX_EEEEENS4_13SM90_TMA_LOADENS4_14ComposedLayoutINS4_7SwizzleILi3ELi4ELi3EEENS4_18smem_ptr_flag_bitsILi16EEENST_INS5_IJNSA_ILi8EEESF_EEENS5_IJSF_SB_EEEEEEEvNS4_8identityES10_S1A_vS1B_EENS_8epilogue10collective6detail29Sm90TmaWarpSpecializedAdapterINS1E_15DefaultEpilogueISI_SJ_SJ_NS1D_6thread17LinearCombinationISI_Li1EffLNS1I_9ScaleType4KindE0ELNS_15FloatRoundStyleE2ESI_EENS1_15EpilogueDefaultEEEEEvvEEEEvNT_6ParamsE,"aw",@nobits
	.sectionflags	@""
	.align	16
	.zero		1024


//--------------------- .nv.shared.reserved.0     --------------------------
	.section	.nv.shared.reserved.0,"aw",@nobits
	.weak		__nv_reservedSMEM_offset_0_alias
	.size		__nv_reservedSMEM_offset_0_alias, 0, 0
	.other		__nv_reservedSMEM_offset_0_alias,@"STO_CUDA_RESERVED_SHARED STV_DEFAULT"
__nv_reservedSMEM_offset_0_alias:
	.zero		0


//--------------------- .nv.global                --------------------------
	.section	.nv.global,"aw",@nobits
.nv.global:
	.type		_ZN39_INTERNAL_f1dbe153_4_k_cu_7d5855dc_99794cute1_E,@object
	.size		_ZN39_INTERNAL_f1dbe153_4_k_cu_7d5855dc_99794cute1_E,(_ZN39_INTERNAL_f1dbe153_4_k_cu_7d5855dc_99794cuda3std3__45__cpo6cbeginE - _ZN39_INTERNAL_f1dbe153_4_k_cu_7d5855dc_99794cute1_E)
_ZN39_INTERNAL_f1dbe153_4_k_cu_7d5855dc_99794cute1_E:
	.zero		1
	.type		_ZN39_INTERNAL_f1dbe153_4_k_cu_7d5855dc_99794cuda3std3__45__cpo6cbeginE,@object
	.size		_ZN39_INTERNAL_f1dbe153_4_k_cu_7d5855dc_99794cuda3std3__45__cpo6cbeginE,(_ZN39_INTERNAL_f1dbe153_4_k_cu_7d5855dc_99794cuda3std3__48in_placeE - _ZN39_INTERNAL_f1dbe153_4_k_cu_7d5855dc_99794cuda3std3__45__cpo6cbeginE)
_ZN39_INTERNAL_f1dbe153_4_k_cu_7d5855dc_99794cuda3std3__45__cpo6cbeginE:
	.zero		1
	.type		_ZN39_INTERNAL_f1dbe153_4_k_cu_7d5855dc_99794cuda3std3__48in_placeE,@object
	.size		_ZN39_INTERNAL_f1dbe153_4_k_cu_7d5855dc_99794cuda3std3__48in_placeE,(_ZN39_INTERNAL_f1dbe153_4_k_cu_7d5855dc_99794cuda3std6ranges3__45__cpo9iter_moveE - _ZN39_INTERNAL_f1dbe153_4_k_cu_7d5855dc_99794cuda3std3__48in_placeE)
_ZN39_INTERNAL_f1dbe153_4_k_cu_7d5855dc_99794cuda3std3__48in_placeE:
	.zero		1
	.type		_ZN39_INTERNAL_f1dbe153_4_k_cu_7d5855dc_99794cuda3std6ranges3__45__cpo9iter_moveE,@object
	.size		_ZN39_INTERNAL_f1dbe153_4_k_cu_7d5855dc_99794cuda3std6ranges3__45__cpo9iter_moveE,(_ZN39_INTERNAL_f1dbe153_4_k_cu_7d5855dc_99794cuda3std3__45__cpo5beginE - _ZN39_INTERNAL_f1dbe153_4_k_cu_7d5855dc_99794cuda3std6ranges3__45__cpo9iter_moveE)
_ZN39_INTERNAL_f1dbe153_4_k_cu_7d5855dc_99794cuda3std6ranges3__45__cpo9iter_moveE:
	.zero		1
	.type		_ZN39_INTERNAL_f1dbe153_4_k_cu_7d5855dc_99794cuda3std3__45__cpo5beginE,@object
	.size		_ZN39_INTERNAL_f1dbe153_4_k_cu_7d5855dc_99794cuda3std3__45__cpo5beginE,(_ZN39_INTERNAL_f1dbe153_4_k_cu_7d5855dc_99794cuda3std3__441_GLOBAL__N__f1dbe153_4_k_cu_7d5855dc_99796ignoreE - _ZN39_INTERNAL_f1dbe153_4_k_cu_7d5855dc_99794cuda3std3__45__cpo5beginE)
_ZN39_INTERNAL_f1dbe153_4_k_cu_7d5855dc_99794cuda3std3__45__cpo5beginE:
	.zero		1
	.type		_ZN39_INTERNAL_f1dbe153_4_k_cu_7d5855dc_99794cuda3std3__441_GLOBAL__N__f1dbe153_4_k_cu_7d5855dc_99796ignoreE,@object
	.size		_ZN39_INTERNAL_f1dbe153_4_k_cu_7d5855dc_99794cuda3std3__441_GLOBAL__N__f1dbe153_4_k_cu_7d5855dc_99796ignoreE,(_ZN39_INTERNAL_f1dbe153_4_k_cu_7d5855dc_99794cute7productE - _ZN39_INTERNAL_f1dbe153_4_k_cu_7d5855dc_99794cuda3std3__441_GLOBAL__N__f1dbe153_4_k_cu_7d5855dc_99796ignoreE)
_ZN39_INTERNAL_f1dbe153_4_k_cu_7d5855dc_99794cuda3std3__441_GLOBAL__N__f1dbe153_4_k_cu_7d5855dc_99796ignoreE:
	.zero		1
	.type		_ZN39_INTERNAL_f1dbe153_4_k_cu_7d5855dc_99794cute7productE,@object
	.size		_ZN39_INTERNAL_f1dbe153_4_k_cu_7d5855dc_99794cute7productE,(_ZN39_INTERNAL_f1dbe153_4_k_cu_7d5855dc_99794cuda3std3__45__cpo3endE - _ZN39_INTERNAL_f1dbe153_4_k_cu_7d5855dc_99794cute7productE)
_ZN39_INTERNAL_f1dbe153_4_k_cu_7d5855dc_99794cute7productE:
	.zero		1
	.type		_ZN39_INTERNAL_f1dbe153_4_k_cu_7d5855dc_99794cuda3std3__45__cpo3endE,@object
	.size		_ZN39_INTERNAL_f1dbe153_4_k_cu_7d5855dc_99794cuda3std3__45__cpo3endE,(_ZN39_INTERNAL_f1dbe153_4_k_cu_7d5855dc_99794cuda3std3__419piecewise_constructE - _ZN39_INTERNAL_f1dbe153_4_k_cu_7d5855dc_99794cuda3std3__45__cpo3endE)
_ZN39_INTERNAL_f1dbe153_4_k_cu_7d5855dc_99794cuda3std3__45__cpo3endE:
	.zero		1
	.type		_ZN39_INTERNAL_f1dbe153_4_k_cu_7d5855dc_99794cuda3std3__419piecewise_constructE,@object
	.size		_ZN39_INTERNAL_f1dbe153_4_k_cu_7d5855dc_99794cuda3std3__419piecewise_constructE,(_ZN39_INTERNAL_f1dbe153_4_k_cu_7d5855dc_99794cuda3std3__45__cpo4cendE - _ZN39_INTERNAL_f1dbe153_4_k_cu_7d5855dc_99794cuda3std3__419piecewise_constructE)
_ZN39_INTERNAL_f1dbe153_4_k_cu_7d5855dc_99794cuda3std3__419piecewise_constructE:
	.zero		1
	.type		_ZN39_INTERNAL_f1dbe153_4_k_cu_7d5855dc_99794cuda3std3__45__cpo4cendE,@object
	.size		_ZN39_INTERNAL_f1dbe153_4_k_cu_7d5855dc_99794cuda3std3__45__cpo4cendE,(_ZN39_INTERNAL_f1dbe153_4_k_cu_7d5855dc_99794cuda3std6ranges3__45__cpo4swapE - _ZN39_INTERNAL_f1dbe153_4_k_cu_7d5855dc_99794cuda3std3__45__cpo4cendE)
_ZN39_INTERNAL_f1dbe153_4_k_cu_7d5855dc_99794cuda3std3__45__cpo4cendE:
	.zero		1
	.type		_ZN39_INTERNAL_f1dbe153_4_k_cu_7d5855dc_99794cuda3std6ranges3__45__cpo4swapE,@object
	.size		_ZN39_INTERNAL_f1dbe153_4_k_cu_7d5855dc_99794cuda3std6ranges3__45__cpo4swapE,(.L_8 - _ZN39_INTERNAL_f1dbe153_4_k_cu_7d5855dc_99794cuda3std6ranges3__45__cpo4swapE)
_ZN39_INTERNAL_f1dbe153_4_k_cu_7d5855dc_99794cuda3std6ranges3__45__cpo4swapE:
	.zero		1
.L_8:


//--------------------- .nv.constant0._ZN7cutlass13device_kernelINS_4gemm6kernel13GemmUniversalIN4cute5tupleIJiiiiEEENS1_10collective13CollectiveMmaINS1_34MainloopSm90TmaGmmaWarpSpecializedILi7ENS5_IJNS4_1CILi1EEESB_SB_EEENS1_32KernelTmaWarpSpecializedPingpongEEENS5_IJNSA_ILi64EEENSA_ILi176EEESF_EEENS_10bfloat16_tENS5_IJlSB_lEEESI_SJ_NS4_8TiledMMAINS4_8MMA_AtomIJNS4_4SM904GMMA27MMA_64x16x16_F32BF16BF16_SSILNSN_5MajorE0ELSP_0ELNSN_7ScaleInE1ELSQ_1EEEEEENS4_6LayoutISC_NS5_IJNSA_ILi0EEESU_SU_EEEEENS5_IJNS4_10UnderscoreESX_SX_EEEEENS4_13SM90_TMA_LOADENS4_14ComposedLayoutINS4_7SwizzleILi3ELi4ELi3EEENS4_18smem_ptr_flag_bitsILi16EEENST_INS5_IJNSA_ILi8EEESF_EEENS5_IJSF_SB_EEEEEEEvNS4_8identityES10_S1A_vS1B_EENS_8epilogue10collective6detail29Sm90TmaWarpSpecializedAdapterINS1E_15DefaultEpilogueISI_SJ_SJ_NS1D_6thread17LinearCombinationISI_Li1EffLNS1I_9ScaleType4KindE0ELNS_15FloatRoundStyleE2ESI_EENS1_15EpilogueDefaultEEEEEvvEEEEvNT_6ParamsE --------------------------
	.section	.nv.constant0._ZN7cutlass13device_kernelINS_4gemm6kernel13GemmUniversalIN4cute5tupleIJiiiiEEENS1_10collective13CollectiveMmaINS1_34MainloopSm90TmaGmmaWarpSpecializedILi7ENS5_IJNS4_1CILi1EEESB_SB_EEENS1_32KernelTmaWarpSpecializedPingpongEEENS5_IJNSA_ILi64EEENSA_ILi176EEESF_EEENS_10bfloat16_tENS5_IJlSB_lEEESI_SJ_NS4_8TiledMMAINS4_8MMA_AtomIJNS4_4SM904GMMA27MMA_64x16x16_F32BF16BF16_SSILNSN_5MajorE0ELSP_0ELNSN_7ScaleInE1ELSQ_1EEEEEENS4_6LayoutISC_NS5_IJNSA_ILi0EEESU_SU_EEEEENS5_IJNS4_10UnderscoreESX_SX_EEEEENS4_13SM90_TMA_LOADENS4_14ComposedLayoutINS4_7SwizzleILi3ELi4ELi3EEENS4_18smem_ptr_flag_bitsILi16EEENST_INS5_IJNSA_ILi8EEESF_EEENS5_IJSF_SB_EEEEEEEvNS4_8identityES10_S1A_vS1B_EENS_8epilogue10collective6detail29Sm90TmaWarpSpecializedAdapterINS1E_15DefaultEpilogueISI_SJ_SJ_NS1D_6thread17LinearCombinationISI_Li1EffLNS1I_9ScaleType4KindE0ELNS_15FloatRoundStyleE2ESI_EENS1_15EpilogueDefaultEEEEEvvEEEEvNT_6ParamsE,"a",@progbits
	.sectionflags	@""
	.align	4
.nv.constant0._ZN7cutlass13device_kernelINS_4gemm6kernel13GemmUniversalIN4cute5tupleIJiiiiEEENS1_10collective13CollectiveMmaINS1_34MainloopSm90TmaGmmaWarpSpecializedILi7ENS5_IJNS4_1CILi1EEESB_SB_EEENS1_32KernelTmaWarpSpecializedPingpongEEENS5_IJNSA_ILi64EEENSA_ILi176EEESF_EEENS_10bfloat16_tENS5_IJlSB_lEEESI_SJ_NS4_8TiledMMAINS4_8MMA_AtomIJNS4_4SM904GMMA27MMA_64x16x16_F32BF16BF16_SSILNSN_5MajorE0ELSP_0ELNSN_7ScaleInE1ELSQ_1EEEEEENS4_6LayoutISC_NS5_IJNSA_ILi0EEESU_SU_EEEEENS5_IJNS4_10UnderscoreESX_SX_EEEEENS4_13SM90_TMA_LOADENS4_14ComposedLayoutINS4_7SwizzleILi3ELi4ELi3EEENS4_18smem_ptr_flag_bitsILi16EEENST_INS5_IJNSA_ILi8EEESF_EEENS5_IJSF_SB_EEEEEEEvNS4_8identityES10_S1A_vS1B_EENS_8epilogue10collective6detail29Sm90TmaWarpSpecializedAdapterINS1E_15DefaultEpilogueISI_SJ_SJ_NS1D_6thread17LinearCombinationISI_Li1EffLNS1I_9ScaleType4KindE0ELNS_15FloatRoundStyleE2ESI_EENS1_15EpilogueDefaultEEEEEvvEEEEvNT_6ParamsE:
	.zero		1664


//--------------------- SYMBOLS --------------------------

	.type		.nv.reservedSmem.offset0,@object
	.size		.nv.reservedSmem.offset0,0x4
	.type		__assertfail,@function
